	.headerflags	@"EF_CUDA_TEXMODE_UNIFIED EF_CUDA_64BIT_ADDRESS EF_CUDA_ACCELERATORS EF_CUDA_SM90 EF_CUDA_VIRTUAL_SM(EF_CUDA_SM90)"
	.elftype	@"ET_EXEC"


//--------------------- .nv.info                  --------------------------
	.section	.nv.info,"",@"SHT_CUDA_INFO"
	.align	4


	//----- nvinfo : EIATTR_REGCOUNT
	.align		4
        /*0000*/ 	.byte	0x04, 0x2f
        /*0002*/ 	.short	(.L_1 - .L_0)
	.align		4
.L_0:
        /*0004*/ 	.word	index@(triton_poi_fused_cat_max_pool2d_with_indices_8)
        /*0008*/ 	.word	0x0000005e


	//----- nvinfo : EIATTR_MIN_STACK_SIZE
	.align		4
.L_1:
        /*000c*/ 	.byte	0x04, 0x12
        /*000e*/ 	.short	(.L_3 - .L_2)
	.align		4
.L_2:
        /*0010*/ 	.word	index@(triton_poi_fused_cat_max_pool2d_with_indices_8)
        /*0014*/ 	.word	0x00000000


	//----- nvinfo : EIATTR_FRAME_SIZE
	.align		4
.L_3:
        /*0018*/ 	.byte	0x04, 0x11
        /*001a*/ 	.short	(.L_5 - .L_4)
	.align		4
.L_4:
        /*001c*/ 	.word	index@(triton_poi_fused_cat_max_pool2d_with_indices_8)
        /*0020*/ 	.word	0x00000000


	//----- nvinfo : EIATTR_MIN_STACK_SIZE
	.align		4
.L_5:
        /*0024*/ 	.byte	0x04, 0x12
        /*0026*/ 	.short	(.L_7 - .L_6)
	.align		4
.L_6:
        /*0028*/ 	.word	index@(triton_poi_fused_cat_max_pool2d_with_indices_8)
        /*002c*/ 	.word	0x00000000
.L_7:


//--------------------- .nv.info.triton_poi_fused_cat_max_pool2d_with_indices_8 --------------------------
	.section	.nv.info.triton_poi_fused_cat_max_pool2d_with_indices_8,"",@"SHT_CUDA_INFO"
	.sectionflags	@""
	.align	4


	//----- nvinfo : EIATTR_CUDA_API_VERSION
	.align		4
        /*0000*/ 	.byte	0x04, 0x37
        /*0002*/ 	.short	(.L_9 - .L_8)
.L_8:
        /*0004*/ 	.word	0x0000007c


	//----- nvinfo : EIATTR_KPARAM_INFO
	.align		4
.L_9:
        /*0008*/ 	.byte	0x04, 0x17
        /*000a*/ 	.short	(.L_11 - .L_10)
.L_10:
        /*000c*/ 	.word	0x00000000
        /*0010*/ 	.short	0x0003
        /*0012*/ 	.short	0x0014
        /*0014*/ 	.byte	0x00, 0xf0, 0x11, 0x00


	//----- nvinfo : EIATTR_KPARAM_INFO
	.align		4
.L_11:
        /*0018*/ 	.byte	0x04, 0x17
        /*001a*/ 	.short	(.L_13 - .L_12)
.L_12:
        /*001c*/ 	.word	0x00000000
        /*0020*/ 	.short	0x0002
        /*0022*/ 	.short	0x0010
        /*0024*/ 	.byte	0x00, 0xf0, 0x11, 0x00


	//----- nvinfo : EIATTR_KPARAM_INFO
	.align		4
.L_13:
        /*0028*/ 	.byte	0x04, 0x17
        /*002a*/ 	.short	(.L_15 - .L_14)
.L_14:
        /*002c*/ 	.word	0x00000000
        /*0030*/ 	.short	0x0001
        /*0032*/ 	.short	0x0008
        /*0034*/ 	.byte	0x00, 0xf4, 0x21, 0x00


	//----- nvinfo : EIATTR_KPARAM_INFO
	.align		4
.L_15:
        /*0038*/ 	.byte	0x04, 0x17
        /*003a*/ 	.short	(.L_17 - .L_16)
.L_16:
        /*003c*/ 	.word	0x00000000
        /*0040*/ 	.short	0x0000
        /*0042*/ 	.short	0x0000
        /*0044*/ 	.byte	0x00, 0xf4, 0x21, 0x00


	//----- nvinfo : EIATTR_SPARSE_MMA_MASK
	.align		4
.L_17:
        /*0048*/ 	.byte	0x03, 0x50
        /*004a*/ 	.short	0x0000


	//----- nvinfo : EIATTR_MAXREG_COUNT
	.align		4
        /*004c*/ 	.byte	0x03, 0x1b
        /*004e*/ 	.short	0x00ff


	//----- nvinfo : EIATTR_EXIT_INSTR_OFFSETS
	.align		4
        /*0050*/ 	.byte	0x04, 0x1c
        /*0052*/ 	.short	(.L_19 - .L_18)


	//   ....[0]....
.L_18:
        /*0054*/ 	.word	0x000022c0


	//   ....[1]....
        /*0058*/ 	.word	0x00002310


	//----- nvinfo : EIATTR_REQNTID
	.align		4
.L_19:
        /*005c*/ 	.byte	0x04, 0x10
        /*005e*/ 	.short	(.L_21 - .L_20)
.L_20:
        /*0060*/ 	.word	0x00000080
        /*0064*/ 	.word	0x00000001
        /*0068*/ 	.word	0x00000001


	//----- nvinfo : EIATTR_CBANK_PARAM_SIZE
	.align		4
.L_21:
        /*006c*/ 	.byte	0x03, 0x19
        /*006e*/ 	.short	0x0018


	//----- nvinfo : EIATTR_PARAM_CBANK
	.align		4
        /*0070*/ 	.byte	0x04, 0x0a
        /*0072*/ 	.short	(.L_23 - .L_22)
	.align		4
.L_22:
        /*0074*/ 	.word	index@(.nv.constant0.triton_poi_fused_cat_max_pool2d_with_indices_8)
        /*0078*/ 	.short	0x0210
        /*007a*/ 	.short	0x0018


	//----- nvinfo : EIATTR_SW_WAR
	.align		4
.L_23:
        /*007c*/ 	.byte	0x04, 0x36
        /*007e*/ 	.short	(.L_25 - .L_24)
.L_24:
        /*0080*/ 	.word	0x00000008
.L_25:


//--------------------- .nv.callgraph             --------------------------
	.section	.nv.callgraph,"",@"SHT_CUDA_CALLGRAPH"
	.align	4
	.sectionentsize	8
	.align		4
        /*0000*/ 	.word	0x00000000
	.align		4
        /*0004*/ 	.word	0xffffffff
	.align		4
        /*0008*/ 	.word	0x00000000
	.align		4
        /*000c*/ 	.word	0xfffffffe
	.align		4
        /*0010*/ 	.word	0x00000000
	.align		4
        /*0014*/ 	.word	0xfffffffd
	.align		4
        /*0018*/ 	.word	0x00000000
	.align		4
        /*001c*/ 	.word	0xfffffffc


//--------------------- .text.triton_poi_fused_cat_max_pool2d_with_indices_8 --------------------------
	.section	.text.triton_poi_fused_cat_max_pool2d_with_indices_8,"ax",@progbits
	.sectionflags	@"SHF_BARRIERS=1"
	.align	128
        .global         triton_poi_fused_cat_max_pool2d_with_indices_8
        .type           triton_poi_fused_cat_max_pool2d_with_indices_8,@function
        .size           triton_poi_fused_cat_max_pool2d_with_indices_8,(.L_x_1 - triton_poi_fused_cat_max_pool2d_with_indices_8)
        .other          triton_poi_fused_cat_max_pool2d_with_indices_8,@"STO_CUDA_ENTRY STV_DEFAULT"
triton_poi_fused_cat_max_pool2d_with_indices_8:
.text.triton_poi_fused_cat_max_pool2d_with_indices_8:
[----:B------:R-:W0:Y:S01]  /*0000*/  LDC R1, c[0x0][0x28] ;  /* 0x00000a00ff017b82 */ /* 0x000e220000000800 */
[----:B------:R-:W1:Y:S01]  /*0010*/  S2R R0, SR_CTAID.X ;  /* 0x0000000000007919 */ /* 0x000e620000002500 */
[----:B------:R-:W-:-:S06]  /*0020*/  IMAD.MOV.U32 R4, RZ, RZ, RZ ;  /* 0x000000ffff047224 */ /* 0x000fcc00078e00ff */
[----:B------:R-:W2:Y:S01]  /*0030*/  LDC.64 R42, c[0x0][0x210] ;  /* 0x00008400ff2a7b82 */ /* 0x000ea20000000a00 */
[----:B------:R-:W-:Y:S01]  /*0040*/  CS2R R76, SRZ ;  /* 0x00000000004c7805 */ /* 0x000fe2000001ff00 */
[----:B------:R-:W3:Y:S01]  /*0050*/  S2R R3, SR_TID.X ;  /* 0x0000000000037919 */ /* 0x000ee20000002100 */
[----:B------:R-:W-:Y:S01]  /*0060*/  IMAD.MOV.U32 R79, RZ, RZ, RZ ;  /* 0x000000ffff4f7224 */ /* 0x000fe200078e00ff */
[----:B------:R-:W-:Y:S01]  /*0070*/  ULDC.64 UR6, c[0x0][0x208] ;  /* 0x0000820000067ab9 */ /* 0x000fe20000000a00 */
[----:B------:R-:W4:Y:S01]  /*0080*/  S2R R6, SR_CTAID.Y ;  /* 0x0000000000067919 */ /* 0x000f220000002600 */
[----:B-1----:R-:W-:Y:S01]  /*0090*/  IMAD.SHL.U32 R0, R0, 0x20, RZ ;  /* 0x0000002000007824 */ /* 0x002fe200078e00ff */
[----:B---3--:R-:W-:-:S04]  /*00a0*/  SHF.R.U32.HI R8, RZ, 0x5, R3 ;  /* 0x00000005ff087819 */ /* 0x008fc80000011603 */
[----:B------:R-:W-:-:S04]  /*00b0*/  LOP3.LUT R5, R0, 0x1f, R3, 0xf8, !PT ;  /* 0x0000001f00057812 */ /* 0x000fc800078ef803 */
[C---:B------:R-:W-:Y:S01]  /*00c0*/  ISETP.GE.AND P0, PT, R5.reuse, 0x31, PT ;  /* 0x000000310500780c */ /* 0x040fe20003f06270 */
[----:B------:R-:W-:-:S05]  /*00d0*/  IMAD.HI R2, R5, -0x6db6db6d, R4 ;  /* 0x9249249305027827 */ /* 0x000fca00078e0204 */
[----:B------:R-:W-:-:S04]  /*00e0*/  SHF.R.U32.HI R7, RZ, 0x1f, R2 ;  /* 0x0000001fff077819 */ /* 0x000fc80000011602 */
[----:B------:R-:W-:Y:S01]  /*00f0*/  LEA.HI.SX32 R4, R2, R7, 0x1e ;  /* 0x0000000702047211 */ /* 0x000fe200078ff2ff */
[----:B----4-:R-:W-:Y:S01]  /*0100*/  IMAD.SHL.U32 R2, R6, 0x20, RZ ;  /* 0x0000002006027824 */ /* 0x010fe200078e00ff */
[----:B------:R-:W-:-:S03]  /*0110*/  SGXT.U32 R7, R8, 0x2 ;  /* 0x000000020807781a */ /* 0x000fc60000000000 */
[----:B------:R-:W-:Y:S01]  /*0120*/  IMAD R5, R4, -0x7, R5 ;  /* 0xfffffff904057824 */ /* 0x000fe200078e0205 */
[----:B------:R-:W-:Y:S02]  /*0130*/  LOP3.LUT R9, R2, R7, RZ, 0xfc, !PT ;  /* 0x0000000702097212 */ /* 0x000fe400078efcff */
[----:B------:R-:W-:Y:S01]  /*0140*/  LOP3.LUT R6, R2, 0x4, R7, 0xfe, !PT ;  /* 0x0000000402067812 */ /* 0x000fe200078efe07 */
[----:B------:R-:W-:Y:S01]  /*0150*/  IMAD R5, R4, 0xf, R5 ;  /* 0x0000000f04057824 */ /* 0x000fe200078e0205 */
[----:B------:R-:W-:Y:S02]  /*0160*/  ISETP.LT.AND P1, PT, R9, 0x200, !P0 ;  /* 0x000002000900780c */ /* 0x000fe40004721270 */
[----:B------:R-:W-:Y:S01]  /*0170*/  LOP3.LUT R4, R2, 0xc, R7, 0xfe, !PT ;  /* 0x0000000c02047812 */ /* 0x000fe200078efe07 */
[----:B------:R-:W-:Y:S01]  /*0180*/  IMAD.SHL.U32 R78, R5, 0x2, RZ ;  /* 0x00000002054e7824 */ /* 0x000fe200078e00ff */
[----:B------:R-:W-:Y:S02]  /*0190*/  LOP3.LUT R5, R2, 0x10, R7, 0xfe, !PT ;  /* 0x0000001002057812 */ /* 0x000fe400078efe07 */
[----:B------:R-:W-:Y:S01]  /*01a0*/  ISETP.LT.AND P6, PT, R6, 0x200, !P0 ;  /* 0x000002000600780c */ /* 0x000fe200047c1270 */
[C---:B------:R-:W-:Y:S01]  /*01b0*/  VIADD R26, R78.reuse, 0x1 ;  /* 0x000000014e1a7836 */ /* 0x040fe20000000000 */
[----:B------:R-:W-:Y:S01]  /*01c0*/  ISETP.LT.AND P3, PT, R5, 0x200, !P0 ;  /* 0x000002000500780c */ /* 0x000fe20004761270 */
[----:B------:R-:W-:Y:S01]  /*01d0*/  VIADD R24, R78, 0x2 ;  /* 0x000000024e187836 */ /* 0x000fe20000000000 */
[----:B------:R-:W-:Y:S01]  /*01e0*/  ISETP.LT.AND P4, PT, R4, 0x200, !P0 ;  /* 0x000002000400780c */ /* 0x000fe20004781270 */
[C---:B------:R-:W-:Y:S01]  /*01f0*/  IMAD R5, R9.reuse, 0xe1, R78 ;  /* 0x000000e109057824 */ /* 0x040fe200078e024e */
[----:B------:R-:W-:Y:S01]  /*0200*/  LOP3.LUT R6, R2, 0x14, R7, 0xfe, !PT ;  /* 0x0000001402067812 */ /* 0x000fe200078efe07 */
[C---:B------:R-:W-:Y:S01]  /*0210*/  IMAD R13, R9.reuse, 0xe1, R26 ;  /* 0x000000e1090d7824 */ /* 0x040fe200078e021a */
[----:B------:R-:W-:Y:S01]  /*0220*/  LOP3.LUT R8, R2, 0x8, R7, 0xfe, !PT ;  /* 0x0000000802087812 */ /* 0x000fe200078efe07 */
[----:B------:R-:W-:Y:S01]  /*0230*/  IMAD R15, R9, 0xe1, R24 ;  /* 0x000000e1090f7824 */ /* 0x000fe200078e0218 */
[----:B------:R-:W-:Y:S01]  /*0240*/  CS2R R70, SRZ ;  /* 0x0000000000467805 */ /* 0x000fe2000001ff00 */
[----:B--2---:R-:W-:Y:S01]  /*0250*/  IMAD.WIDE R4, R5, 0x4, R42 ;  /* 0x0000000405047825 */ /* 0x004fe200078e022a */
[----:B------:R-:W-:-:S02]  /*0260*/  ISETP.LT.AND P2, PT, R6, 0x200, !P0 ;  /* 0x000002000600780c */ /* 0x000fc40004741270 */
[----:B------:R-:W-:Y:S01]  /*0270*/  ISETP.LT.AND P5, PT, R8, 0x200, !P0 ;  /* 0x000002000800780c */ /* 0x000fe200047a1270 */
[--C-:B------:R-:W-:Y:S01]  /*0280*/  IMAD.WIDE R12, R13, 0x4, R42.reuse ;  /* 0x000000040d0c7825 */ /* 0x100fe200078e022a */
[----:B------:R1:W2:Y:S03]  /*0290*/  @P1 LDG.E.EL R76, desc[UR6][R4.64] ;  /* 0x00000006044c1981 */ /* 0x0002a6000c2e1900 */
[----:B------:R-:W-:Y:S01]  /*02a0*/  VIADD R10, R78, 0x10 ;  /* 0x000000104e0a7836 */ /* 0x000fe20000000000 */
[----:B------:R-:W2:Y:S01]  /*02b0*/  @P1 LDG.E.EL R79, desc[UR6][R12.64] ;  /* 0x000000060c4f1981 */ /* 0x000ea2000c2e1900 */
[----:B------:R-:W-:-:S04]  /*02c0*/  IMAD.WIDE R14, R15, 0x4, R42 ;  /* 0x000000040f0e7825 */ /* 0x000fc800078e022a */
[C---:B------:R-:W-:Y:S01]  /*02d0*/  VIADD R6, R78.reuse, 0xf ;  /* 0x0000000f4e067836 */ /* 0x040fe20000000000 */
[----:B------:R3:W4:Y:S01]  /*02e0*/  @P1 LDG.E.EL R70, desc[UR6][R14.64] ;  /* 0x000000060e461981 */ /* 0x000722000c2e1900 */
[C---:B------:R-:W-:Y:S02]  /*02f0*/  VIADD R8, R78.reuse, 0x11 ;  /* 0x000000114e087836 */ /* 0x040fe40000000000 */
[C---:B------:R-:W-:Y:S02]  /*0300*/  VIADD R90, R78.reuse, 0x1e ;  /* 0x0000001e4e5a7836 */ /* 0x040fe40000000000 */
[C---:B------:R-:W-:Y:S02]  /*0310*/  VIADD R82, R78.reuse, 0x1f ;  /* 0x0000001f4e527836 */ /* 0x040fe40000000000 */
[----:B-1----:R-:W-:Y:S02]  /*0320*/  VIADD R4, R78, 0x20 ;  /* 0x000000204e047836 */ /* 0x002fe40000000000 */
[----:B------:R-:W-:-:S02]  /*0330*/  IMAD R11, R9, 0xe1, R10 ;  /* 0x000000e1090b7824 */ /* 0x000fc400078e020a */
[C---:B------:R-:W-:Y:S01]  /*0340*/  IMAD R17, R9.reuse, 0xe1, R6 ;  /* 0x000000e109117824 */ /* 0x040fe200078e0206 */
[----:B------:R-:W-:Y:S01]  /*0350*/  CS2R R60, SRZ ;  /* 0x00000000003c7805 */ /* 0x000fe2000001ff00 */
[C---:B------:R-:W-:Y:S02]  /*0360*/  IMAD R19, R9.reuse, 0xe1, R8 ;  /* 0x000000e109137824 */ /* 0x040fe400078e0208 */
[C---:B---3--:R-:W-:Y:S01]  /*0370*/  IMAD R15, R9.reuse, 0xe1, R90 ;  /* 0x000000e1090f7824 */ /* 0x048fe200078e025a */
[----:B------:R-:W-:Y:S01]  /*0380*/  CS2R R68, SRZ ;  /* 0x0000000000447805 */ /* 0x000fe2000001ff00 */
[C---:B------:R-:W-:Y:S02]  /*0390*/  IMAD R5, R9.reuse, 0xe1, R82 ;  /* 0x000000e109057824 */ /* 0x040fe400078e0252 */
[----:B------:R-:W-:Y:S01]  /*03a0*/  IMAD R21, R9, 0xe1, R4 ;  /* 0x000000e109157824 */ /* 0x000fe200078e0204 */
[----:B------:R-:W-:Y:S01]  /*03b0*/  CS2R R40, SRZ ;  /* 0x0000000000287805 */ /* 0x000fe2000001ff00 */
[----:B------:R-:W-:-:S04]  /*03c0*/  IMAD.WIDE R12, R11, 0x4, R42 ;  /* 0x000000040b0c7825 */ /* 0x000fc800078e022a */
[----:B------:R-:W-:Y:S01]  /*03d0*/  IMAD R9, R9, 0xe1, RZ ;  /* 0x000000e109097824 */ /* 0x000fe200078e02ff */
[----:B------:R1:W3:Y:S01]  /*03e0*/  @P1 LDG.E.EL R60, desc[UR6][R12.64] ;  /* 0x000000060c3c1981 */ /* 0x0002e2000c2e1900 */
[----:B------:R-:W-:-:S04]  /*03f0*/  IMAD.WIDE R16, R17, 0x4, R42 ;  /* 0x0000000411107825 */ /* 0x000fc800078e022a */
[--C-:B------:R-:W-:Y:S01]  /*0400*/  IMAD.WIDE R18, R19, 0x4, R42.reuse ;  /* 0x0000000413127825 */ /* 0x100fe200078e022a */
[----:B------:R5:W2:Y:S03]  /*0410*/  @P1 LDG.E.EL R69, desc[UR6][R16.64] ;  /* 0x0000000610451981 */ /* 0x000aa6000c2e1900 */
[--C-:B------:R-:W-:Y:S01]  /*0420*/  IMAD.WIDE R14, R15, 0x4, R42.reuse ;  /* 0x000000040f0e7825 */ /* 0x100fe200078e022a */
[----:B------:R-:W-:Y:S01]  /*0430*/  CS2R R38, SRZ ;  /* 0x0000000000267805 */ /* 0x000fe2000001ff00 */
[----:B------:R5:W2:Y:S02]  /*0440*/  @P1 LDG.E.EL R61, desc[UR6][R18.64] ;  /* 0x00000006123d1981 */ /* 0x000aa4000c2e1900 */
[----:B------:R-:W-:Y:S02]  /*0450*/  VIADD R81, R9, 0x384 ;  /* 0x0000038409517836 */ /* 0x000fe40000000000 */
[----:B-1----:R-:W-:Y:S01]  /*0460*/  IMAD.MOV.U32 R12, RZ, RZ, RZ ;  /* 0x000000ffff0c7224 */ /* 0x002fe200078e00ff */
[----:B------:R1:W2:Y:S01]  /*0470*/  @P1 LDG.E.EL R40, desc[UR6][R14.64] ;  /* 0x000000060e281981 */ /* 0x0002a2000c2e1900 */
[----:B-----5:R-:W-:-:S04]  /*0480*/  IMAD.WIDE R16, R5, 0x4, R42 ;  /* 0x0000000405107825 */ /* 0x020fc800078e022a */
[----:B------:R-:W-:Y:S01]  /*0490*/  IMAD.WIDE R20, R21, 0x4, R42 ;  /* 0x0000000415147825 */ /* 0x000fe200078e022a */
[----:B------:R-:W-:Y:S01]  /*04a0*/  CS2R R74, SRZ ;  /* 0x00000000004a7805 */ /* 0x000fe2000001ff00 */
[----:B------:R5:W2:Y:S02]  /*04b0*/  @P1 LDG.E.EL R39, desc[UR6][R16.64] ;  /* 0x0000000610271981 */ /* 0x000aa4000c2e1900 */
[----:B0-----:R-:W-:Y:S02]  /*04c0*/  IMAD.IADD R19, R81, 0x1, R26 ;  /* 0x0000000151137824 */ /* 0x001fe400078e021a */
[----:B-1----:R-:W-:Y:S01]  /*04d0*/  IMAD.IADD R15, R78, 0x1, R81 ;  /* 0x000000014e0f7824 */ /* 0x002fe200078e0251 */
[----:B------:R0:W2:Y:S01]  /*04e0*/  @P1 LDG.E.EL R12, desc[UR6][R20.64] ;  /* 0x00000006140c1981 */ /* 0x0000a2000c2e1900 */
[----:B------:R-:W-:Y:S02]  /*04f0*/  VIADD R55, R9, 0x708 ;  /* 0x0000070809377836 */ /* 0x000fe40000000000 */
[----:B------:R-:W-:-:S04]  /*0500*/  IMAD.WIDE R14, R15, 0x4, R42 ;  /* 0x000000040f0e7825 */ /* 0x000fc800078e022a */
[----:B------:R-:W-:Y:S01]  /*0510*/  IMAD.WIDE R18, R19, 0x4, R42 ;  /* 0x0000000413127825 */ /* 0x000fe200078e022a */
[----:B------:R-:W-:Y:S01]  /*0520*/  CS2R R72, SRZ ;  /* 0x0000000000487805 */ /* 0x000fe2000001ff00 */
[----:B------:R1:W2:Y:S02]  /*0530*/  @P6 LDG.E.EL R74, desc[UR6][R14.64] ;  /* 0x000000060e4a6981 */ /* 0x0002a4000c2e1900 */
[----:B-----5:R-:W-:Y:S02]  /*0540*/  IMAD.IADD R17, R78, 0x1, R55 ;  /* 0x000000014e117824 */ /* 0x020fe400078e0237 */
[----:B0-----:R-:W-:Y:S01]  /*0550*/  IMAD.IADD R21, R55, 0x1, R26 ;  /* 0x0000000137157824 */ /* 0x001fe200078e021a */
[----:B------:R0:W5:Y:S01]  /*0560*/  @P6 LDG.E.EL R75, desc[UR6][R18.64] ;  /* 0x00000006124b6981 */ /* 0x000162000c2e1900 */
[----:B------:R-:W-:Y:S02]  /*0570*/  VIADD R83, R9, 0xa8c ;  /* 0x00000a8c09537836 */ /* 0x000fe40000000000 */
[----:B------:R-:W-:Y:S01]  /*0580*/  IMAD.WIDE R16, R17, 0x4, R42 ;  /* 0x0000000411107825 */ /* 0x000fe200078e022a */
[----:B------:R-:W-:-:S03]  /*0590*/  LOP3.LUT R5, R2, 0x18, R7, 0xfe, !PT ;  /* 0x0000001802057812 */ /* 0x000fc600078efe07 */
[----:B------:R-:W-:Y:S01]  /*05a0*/  IMAD.WIDE R20, R21, 0x4, R42 ;  /* 0x0000000415147825 */ /* 0x000fe200078e022a */
[----:B------:R-:W2:Y:S03]  /*05b0*/  @P5 LDG.E.EL R72, desc[UR6][R16.64] ;  /* 0x0000000610485981 */ /* 0x000ea6000c2e1900 */
[----:B-1----:R-:W-:Y:S01]  /*05c0*/  IMAD.IADD R15, R78, 0x1, R83 ;  /* 0x000000014e0f7824 */ /* 0x002fe200078e0253 */
[----:B------:R1:W2:Y:S01]  /*05d0*/  @P5 LDG.E.EL R73, desc[UR6][R20.64] ;  /* 0x0000000614495981 */ /* 0x0002a2000c2e1900 */
[----:B0-----:R-:W-:Y:S02]  /*05e0*/  IMAD.IADD R19, R83, 0x1, R26 ;  /* 0x0000000153137824 */ /* 0x001fe400078e021a */
[----:B------:R-:W-:Y:S01]  /*05f0*/  IMAD.WIDE R14, R15, 0x4, R42 ;  /* 0x000000040f0e7825 */ /* 0x000fe200078e022a */
[----:B------:R-:W-:-:S03]  /*0600*/  ISETP.LT.AND P1, PT, R5, 0x200, !P0 ;  /* 0x000002000500780c */ /* 0x000fc60004721270 */
[----:B------:R-:W-:Y:S01]  /*0610*/  IMAD.WIDE R18, R19, 0x4, R42 ;  /* 0x0000000413127825 */ /* 0x000fe200078e022a */
[----:B------:R-:W2:Y:S03]  /*0620*/  @P4 LDG.E.EL R77, desc[UR6][R14.64] ;  /* 0x000000060e4d4981 */ /* 0x000ea6000c2e1900 */
[----:B------:R-:W-:Y:S01]  /*0630*/  VIADD R5, R9, 0xe10 ;  /* 0x00000e1009057836 */ /* 0x000fe20000000000 */
[----:B------:R-:W2:Y:S01]  /*0640*/  @P4 LDG.E.EL R68, desc[UR6][R18.64] ;  /* 0x0000000612444981 */ /* 0x000ea2000c2e1900 */
[--C-:B-1----:R-:W-:Y:S02]  /*0650*/  IMAD.IADD R21, R81, 0x1, R24.reuse ;  /* 0x0000000151157824 */ /* 0x102fe400078e0218 */
[----:B------:R-:W-:Y:S02]  /*0660*/  IMAD.IADD R17, R78, 0x1, R5 ;  /* 0x000000014e117824 */ /* 0x000fe400078e0205 */
[----:B------:R-:W-:Y:S01]  /*0670*/  IMAD.IADD R23, R55, 0x1, R24 ;  /* 0x0000000137177824 */ /* 0x000fe200078e0218 */
[----:B------:R-:W-:-:S02]  /*0680*/  CS2R R66, SRZ ;  /* 0x0000000000427805 */ /* 0x000fc4000001ff00 */
[----:B------:R-:W-:Y:S01]  /*0690*/  CS2R R64, SRZ ;  /* 0x0000000000407805 */ /* 0x000fe2000001ff00 */
[----:B------:R-:W-:Y:S01]  /*06a0*/  IMAD.WIDE R16, R17, 0x4, R42 ;  /* 0x0000000411107825 */ /* 0x000fe200078e022a */
[----:B------:R-:W-:-:S03]  /*06b0*/  LOP3.LUT R7, R2, 0x1c, R7, 0xfe, !PT ;  /* 0x0000001c02077812 */ /* 0x000fc600078efe07 */
[--C-:B------:R-:W-:Y:S01]  /*06c0*/  IMAD.WIDE R20, R21, 0x4, R42.reuse ;  /* 0x0000000415147825 */ /* 0x100fe200078e022a */
[----:B------:R0:W2:Y:S03]  /*06d0*/  @P3 LDG.E.EL R71, desc[UR6][R16.64] ;  /* 0x0000000610473981 */ /* 0x0000a6000c2e1900 */
[----:B------:R-:W-:Y:S01]  /*06e0*/  IMAD.WIDE R22, R23, 0x4, R42 ;  /* 0x0000000417167825 */ /* 0x000fe200078e022a */
[----:B------:R-:W2:Y:S03]  /*06f0*/  @P6 LDG.E.EL R66, desc[UR6][R20.64] ;  /* 0x0000000614426981 */ /* 0x000ea6000c2e1900 */
[----:B------:R-:W-:Y:S01]  /*0700*/  IMAD.IADD R11, R83, 0x1, R24 ;  /* 0x00000001530b7824 */ /* 0x000fe200078e0218 */
[----:B------:R1:W2:Y:S01]  /*0710*/  @P5 LDG.E.EL R64, desc[UR6][R22.64] ;  /* 0x0000000616405981 */ /* 0x0002a2000c2e1900 */
[----:B------:R-:W-:-:S02]  /*0720*/  ISETP.LT.AND P0, PT, R7, 0x200, !P0 ;  /* 0x000002000700780c */ /* 0x000fc40004701270 */
[----:B0-----:R-:W-:Y:S01]  /*0730*/  IMAD.WIDE R16, R11, 0x4, R42 ;  /* 0x000000040b107825 */ /* 0x001fe200078e022a */
[----:B------:R-:W-:-:S03]  /*0740*/  CS2R R62, SRZ ;  /* 0x00000000003e7805 */ /* 0x000fc6000001ff00 */
[----:B------:R-:W-:Y:S01]  /*0750*/  IMAD.IADD R7, R5, 0x1, R26 ;  /* 0x0000000105077824 */ /* 0x000fe200078e021a */
[----:B------:R-:W2:Y:S01]  /*0760*/  @P4 LDG.E.EL R67, desc[UR6][R16.64] ;  /* 0x0000000610434981 */ /* 0x000ea2000c2e1900 */
[----:B------:R-:W-:Y:S02]  /*0770*/  IMAD.IADD R13, R81, 0x1, R6 ;  /* 0x00000001510d7824 */ /* 0x000fe400078e0206 */
[----:B------:R-:W-:Y:S01]  /*0780*/  IMAD.WIDE R14, R7, 0x4, R42 ;  /* 0x00000004070e7825 */ /* 0x000fe200078e022a */
[----:B------:R-:W-:-:S03]  /*0790*/  CS2R R52, SRZ ;  /* 0x0000000000347805 */ /* 0x000fc6000001ff00 */
[----:B------:R-:W-:Y:S01]  /*07a0*/  IMAD.WIDE R18, R13, 0x4, R42 ;  /* 0x000000040d127825 */ /* 0x000fe200078e022a */
[----:B------:R0:W2:Y:S03]  /*07b0*/  @P3 LDG.E.EL R62, desc[UR6][R14.64] ;  /* 0x000000060e3e3981 */ /* 0x0000a6000c2e1900 */
[--C-:B------:R-:W-:Y:S01]  /*07c0*/  IMAD.IADD R27, R83, 0x1, R6.reuse ;  /* 0x00000001531b7824 */ /* 0x100fe200078e0206 */
[----:B------:R-:W-:Y:S01]  /*07d0*/  CS2R R32, SRZ ;  /* 0x0000000000207805 */ /* 0x000fe2000001ff00 */
[----:B------:R-:W-:Y:S01]  /*07e0*/  IMAD.IADD R25, R55, 0x1, R6 ;  /* 0x0000000137197824 */ /* 0x000fe200078e0206 */
[----:B------:R-:W-:Y:S01]  /*07f0*/  CS2R R36, SRZ ;  /* 0x0000000000247805 */ /* 0x000fe2000001ff00 */
[----:B------:R-:W-:Y:S01]  /*0800*/  VIADD R11, R9, 0x1518 ;  /* 0x00001518090b7836 */ /* 0x000fe20000000000 */
[----:B------:R-:W2:Y:S01]  /*0810*/  @P6 LDG.E.EL R53, desc[UR6][R18.64] ;  /* 0x0000000612356981 */ /* 0x000ea2000c2e1900 */
[----:B-1----:R-:W-:-:S04]  /*0820*/  IMAD.WIDE R22, R27, 0x4, R42 ;  /* 0x000000041b167825 */ /* 0x002fc800078e022a */
[----:B------:R-:W-:Y:S01]  /*0830*/  IMAD.WIDE R20, R25, 0x4, R42 ;  /* 0x0000000419147825 */ /* 0x000fe200078e022a */
[----:B------:R-:W2:Y:S03]  /*0840*/  @P4 LDG.E.EL R32, desc[UR6][R22.64] ;  /* 0x0000000616204981 */ /* 0x000ea6000c2e1900 */
[----:B0-----:R-:W-:Y:S01]  /*0850*/  IMAD.IADD R15, R78, 0x1, R11 ;  /* 0x000000014e0f7824 */ /* 0x001fe200078e020b */
[----:B------:R0:W2:Y:S01]  /*0860*/  @P5 LDG.E.EL R37, desc[UR6][R20.64] ;  /* 0x0000000614255981 */ /* 0x0000a2000c2e1900 */
[----:B------:R-:W-:Y:S02]  /*0870*/  IMAD.IADD R17, R11, 0x1, R26 ;  /* 0x000000010b117824 */ /* 0x000fe400078e021a */
[----:B------:R-:W-:Y:S02]  /*0880*/  IMAD.IADD R25, R5, 0x1, R24 ;  /* 0x0000000105197824 */ /* 0x000fe400078e0218 */
[----:B------:R-:W-:-:S02]  /*0890*/  VIADD R7, R9, 0x1194 ;  /* 0x0000119409077836 */ /* 0x000fc40000000000 */
[----:B0-----:R-:W-:-:S04]  /*08a0*/  IMAD.WIDE R20, R15, 0x4, R42 ;  /* 0x000000040f147825 */ /* 0x001fc800078e022a */
[----:B------:R-:W-:-:S04]  /*08b0*/  IMAD.WIDE R14, R17, 0x4, R42 ;  /* 0x00000004110e7825 */ /* 0x000fc800078e022a */
[----:B------:R-:W-:Y:S01]  /*08c0*/  IMAD.WIDE R16, R25, 0x4, R42 ;  /* 0x0000000419107825 */ /* 0x000fe200078e022a */
[----:B------:R-:W-:-:S03]  /*08d0*/  CS2R R58, SRZ ;  /* 0x00000000003a7805 */ /* 0x000fc6000001ff00 */
[----:B------:R-:W-:Y:S01]  /*08e0*/  IMAD.IADD R13, R78, 0x1, R7 ;  /* 0x000000014e0d7824 */ /* 0x000fe200078e0207 */
[----:B------:R-:W2:Y:S01]  /*08f0*/  @P3 LDG.E.EL R63, desc[UR6][R16.64] ;  /* 0x00000006103f3981 */ /* 0x000ea2000c2e1900 */
[----:B------:R-:W-:Y:S01]  /*0900*/  IMAD.IADD R19, R7, 0x1, R26 ;  /* 0x0000000107137824 */ /* 0x000fe200078e021a */
[----:B------:R-:W-:Y:S01]  /*0910*/  CS2R R56, SRZ ;  /* 0x0000000000387805 */ /* 0x000fe2000001ff00 */
[----:B------:R-:W-:-:S04]  /*0920*/  IMAD.WIDE R22, R13, 0x4, R42 ;  /* 0x000000040d167825 */ /* 0x000fc800078e022a */
[----:B------:R-:W-:Y:S01]  /*0930*/  IMAD.WIDE R18, R19, 0x4, R42 ;  /* 0x0000000413127825 */ /* 0x000fe200078e022a */
[----:B------:R-:W2:Y:S03]  /*0940*/  @P2 LDG.E.EL R58, desc[UR6][R22.64] ;  /* 0x00000006163a2981 */ /* 0x000ea6000c2e1900 */
[----:B------:R-:W-:Y:S01]  /*0950*/  VIADD R9, R9, 0x189c ;  /* 0x0000189c09097836 */ /* 0x000fe20000000000 */
[----:B------:R0:W2:Y:S03]  /*0960*/  @P2 LDG.E.EL R59, desc[UR6][R18.64] ;  /* 0x00000006123b2981 */ /* 0x0000a6000c2e1900 */
[----:B------:R-:W-:Y:S01]  /*0970*/  IMAD.IADD R13, R78, 0x1, R9 ;  /* 0x000000014e0d7824 */ /* 0x000fe200078e0209 */
[----:B------:R1:W2:Y:S01]  /*0980*/  @P1 LDG.E.EL R56, desc[UR6][R20.64] ;  /* 0x0000000614381981 */ /* 0x0002a2000c2e1900 */
[----:B------:R-:W-:-:S03]  /*0990*/  IMAD.IADD R25, R9, 0x1, R26 ;  /* 0x0000000109197824 */ /* 0x000fc600078e021a */
[----:B------:R1:W2:Y:S01]  /*09a0*/  @P1 LDG.E.EL R57, desc[UR6][R14.64] ;  /* 0x000000060e391981 */ /* 0x0002a2000c2e1900 */
[----:B0-----:R-:W-:Y:S01]  /*09b0*/  IMAD.WIDE R18, R25, 0x4, R42 ;  /* 0x0000000419127825 */ /* 0x001fe200078e022a */
[----:B------:R-:W-:-:S03]  /*09c0*/  CS2R R30, SRZ ;  /* 0x00000000001e7805 */ /* 0x000fc6000001ff00 */
[----:B-1----:R-:W-:Y:S01]  /*09d0*/  IMAD.IADD R21, R5, 0x1, R6 ;  /* 0x0000000105157824 */ /* 0x002fe200078e0206 */
[----:B------:R-:W2:Y:S01]  /*09e0*/  @P0 LDG.E.EL R52, desc[UR6][R18.64] ;  /* 0x0000000612340981 */ /* 0x000ea2000c2e1900 */
[----:B------:R-:W-:-:S04]  /*09f0*/  IMAD.WIDE R14, R13, 0x4, R42 ;  /* 0x000000040d0e7825 */ /* 0x000fc800078e022a */
[----:B------:R-:W-:Y:S01]  /*0a00*/  IMAD.WIDE R20, R21, 0x4, R42 ;  /* 0x0000000415147825 */ /* 0x000fe200078e022a */
[----:B------:R0:W3:Y:S03]  /*0a10*/  @P0 LDG.E.EL R65, desc[UR6][R14.64] ;  /* 0x000000060e410981 */ /* 0x0000e6000c2e1900 */
[----:B------:R-:W-:Y:S01]  /*0a20*/  IMAD.IADD R23, R7, 0x1, R24 ;  /* 0x0000000107177824 */ /* 0x000fe200078e0218 */
[----:B------:R1:W3:Y:S03]  /*0a30*/  @P3 LDG.E.EL R30, desc[UR6][R20.64] ;  /* 0x00000006141e3981 */ /* 0x0002e6000c2e1900 */
[----:B------:R-:W-:-:S04]  /*0a40*/  IMAD.WIDE R22, R23, 0x4, R42 ;  /* 0x0000000417167825 */ /* 0x000fc800078e022a */
[--C-:B------:R-:W-:Y:S01]  /*0a50*/  IMAD.IADD R17, R11, 0x1, R24.reuse ;  /* 0x000000010b117824 */ /* 0x100fe200078e0218 */
[----:B------:R-:W3:Y:S01]  /*0a60*/  @P2 LDG.E.EL R38, desc[UR6][R22.64] ;  /* 0x0000000616262981 */ /* 0x000ee2000c2e1900 */
[----:B------:R-:W-:Y:S02]  /*0a70*/  IMAD.IADD R13, R9, 0x1, R24 ;  /* 0x00000001090d7824 */ /* 0x000fe400078e0218 */
[----:B------:R-:W-:-:S04]  /*0a80*/  IMAD.WIDE R16, R17, 0x4, R42 ;  /* 0x0000000411107825 */ /* 0x000fc800078e022a */
[----:B0-----:R-:W-:Y:S01]  /*0a90*/  IMAD.WIDE R14, R13, 0x4, R42 ;  /* 0x000000040d0e7825 */ /* 0x001fe200078e022a */
[----:B------:R-:W-:Y:S01]  /*0aa0*/  CS2R R34, SRZ ;  /* 0x0000000000227805 */ /* 0x000fe2000001ff00 */
[----:B------:R-:W3:Y:S02]  /*0ab0*/  @P1 LDG.E.EL R36, desc[UR6][R16.64] ;  /* 0x0000000610241981 */ /* 0x000ee4000c2e1900 */
[----:B------:R-:W-:Y:S02]  /*0ac0*/  IMAD.IADD R25, R81, 0x1, R10 ;  /* 0x0000000151197824 */ /* 0x000fe400078e020a */
[----:B------:R0:W3:Y:S02]  /*0ad0*/  @P0 LDG.E.EL R41, desc[UR6][R14.64] ;  /* 0x000000060e290981 */ /* 0x0000e4000c2e1900 */
[----:B------:R-:W-:-:S05]  /*0ae0*/  IMAD.WIDE R18, R25, 0x4, R42 ;  /* 0x0000000419127825 */ /* 0x000fca00078e022a */
[----:B------:R0:W3:Y:S01]  /*0af0*/  @P6 LDG.E.EL R34, desc[UR6][R18.64] ;  /* 0x0000000612226981 */ /* 0x0000e2000c2e1900 */
[--C-:B-1----:R-:W-:Y:S02]  /*0b00*/  IMAD.IADD R21, R11, 0x1, R6.reuse ;  /* 0x000000010b157824 */ /* 0x102fe400078e0206 */
[----:B------:R-:W-:Y:S02]  /*0b10*/  IMAD.IADD R13, R7, 0x1, R6 ;  /* 0x00000001070d7824 */ /* 0x000fe400078e0206 */
[----:B0-----:R-:W-:-:S04]  /*0b20*/  IMAD.WIDE R14, R21, 0x4, R42 ;  /* 0x00000004150e7825 */ /* 0x001fc800078e022a */
[----:B------:R-:W-:Y:S01]  /*0b30*/  IMAD.WIDE R16, R13, 0x4, R42 ;  /* 0x000000040d107825 */ /* 0x000fe200078e022a */
[----:B------:R-:W3:Y:S03]  /*0b40*/  @P1 LDG.E.EL R31, desc[UR6][R14.64] ;  /* 0x000000060e1f1981 */ /* 0x000ee6000c2e1900 */
[----:B------:R-:W-:Y:S01]  /*0b50*/  IMAD.IADD R25, R81, 0x1, R8 ;  /* 0x0000000151197824 */ /* 0x000fe200078e0208 */
[----:B------:R0:W3:Y:S01]  /*0b60*/  @P2 LDG.E.EL R33, desc[UR6][R16.64] ;  /* 0x0000000610212981 */ /* 0x0000e2000c2e1900 */
[----:B------:R-:W-:Y:S02]  /*0b70*/  IMAD.IADD R23, R9, 0x1, R6 ;  /* 0x0000000109177824 */ /* 0x000fe400078e0206 */
[----:B------:R-:W-:-:S04]  /*0b80*/  IMAD.WIDE R20, R25, 0x4, R42 ;  /* 0x0000000419147825 */ /* 0x000fc800078e022a */
[----:B------:R-:W-:Y:S01]  /*0b90*/  IMAD.MOV.U32 R26, RZ, RZ, RZ ;  /* 0x000000ffff1a7224 */ /* 0x000fe200078e00ff */
[----:B------:R-:W3:Y:S01]  /*0ba0*/  @P6 LDG.E.EL R35, desc[UR6][R20.64] ;  /* 0x0000000614236981 */ /* 0x000ee2000c2e1900 */
[----:B------:R-:W-:Y:S01]  /*0bb0*/  IMAD.WIDE R22, R23, 0x4, R42 ;  /* 0x0000000417167825 */ /* 0x000fe200078e022a */
[----:B------:R-:W-:-:S03]  /*0bc0*/  CS2R R28, SRZ ;  /* 0x00000000001c7805 */ /* 0x000fc6000001ff00 */
[--C-:B------:R-:W-:Y:S01]  /*0bd0*/  IMAD.IADD R19, R55, 0x1, R10.reuse ;  /* 0x0000000137137824 */ /* 0x100fe200078e020a */
[----:B------:R1:W3:Y:S01]  /*0be0*/  @P0 LDG.E.EL R26, desc[UR6][R22.64] ;  /* 0x00000006161a0981 */ /* 0x0002e2000c2e1900 */
[----:B------:R-:W-:Y:S02]  /*0bf0*/  IMAD.IADD R13, R83, 0x1, R10 ;  /* 0x00000001530d7824 */ /* 0x000fe400078e020a */
[----:B------:R-:W-:Y:S01]  /*0c00*/  IMAD.WIDE R18, R19, 0x4, R42 ;  /* 0x0000000413127825 */ /* 0x000fe200078e022a */
[----:B------:R-:W-:-:S03]  /*0c10*/  CS2R R24, SRZ ;  /* 0x0000000000187805 */ /* 0x000fc6000001ff00 */
[----:B------:R-:W-:Y:S01]  /*0c20*/  IMAD.IADD R27, R5, 0x1, R10 ;  /* 0x00000001051b7824 */ /* 0x000fe200078e020a */
[----:B------:R1:W3:Y:S01]  /*0c30*/  @P5 LDG.E.EL R28, desc[UR6][R18.64] ;  /* 0x00000006121c5981 */ /* 0x0002e2000c2e1900 */
[----:B0-----:R-:W-:-:S04]  /*0c40*/  IMAD.WIDE R16, R13, 0x4, R42 ;  /* 0x000000040d107825 */ /* 0x001fc800078e022a */
[----:B------:R-:W-:Y:S01]  /*0c50*/  IMAD.WIDE R14, R27, 0x4, R42 ;  /* 0x000000041b0e7825 */ /* 0x000fe200078e022a */
[----:B------:R-:W3:Y:S03]  /*0c60*/  @P4 LDG.E.EL R29, desc[UR6][R16.64] ;  /* 0x00000006101d4981 */ /* 0x000ee6000c2e1900 */
[----:B-1----:R-:W-:Y:S01]  /*0c70*/  IMAD.IADD R23, R81, 0x1, R90 ;  /* 0x0000000151177824 */ /* 0x002fe200078e025a */
[----:B------:R0:W3:Y:S01]  /*0c80*/  @P3 LDG.E.EL R25, desc[UR6][R14.64] ;  /* 0x000000060e193981 */ /* 0x0000e2000c2e1900 */
[----:B------:R-:W-:Y:S02]  /*0c90*/  IMAD.IADD R13, R7, 0x1, R10 ;  /* 0x00000001070d7824 */ /* 0x000fe400078e020a */
[----:B------:R-:W-:Y:S02]  /*0ca0*/  IMAD.MOV.U32 R22, RZ, RZ, RZ ;  /* 0x000000ffff167224 */ /* 0x000fe400078e00ff */
[----:B------:R-:W-:-:S02]  /*0cb0*/  IMAD.IADD R21, R55, 0x1, R8 ;  /* 0x0000000137157824 */ /* 0x000fc400078e0208 */
[----:B------:R-:W-:-:S04]  /*0cc0*/  IMAD.WIDE R18, R13, 0x4, R42 ;  /* 0x000000040d127825 */ /* 0x000fc800078e022a */
[----:B0-----:R-:W-:Y:S01]  /*0cd0*/  IMAD.WIDE R14, R23, 0x4, R42 ;  /* 0x00000004170e7825 */ /* 0x001fe200078e022a */
[----:B------:R-:W3:Y:S03]  /*0ce0*/  @P2 LDG.E.EL R22, desc[UR6][R18.64] ;  /* 0x0000000612162981 */ /* 0x000ee6000c2e1900 */
[----:B------:R-:W-:Y:S01]  /*0cf0*/  IMAD.MOV.U32 R27, RZ, RZ, RZ ;  /* 0x000000ffff1b7224 */ /* 0x000fe200078e00ff */
[----:B------:R-:W3:Y:S01]  /*0d00*/  @P6 LDG.E.EL R24, desc[UR6][R14.64] ;  /* 0x000000060e186981 */ /* 0x000ee2000c2e1900 */
[----:B------:R-:W-:Y:S02]  /*0d10*/  IMAD.IADD R45, R11, 0x1, R10 ;  /* 0x000000010b2d7824 */ /* 0x000fe400078e020a */
[----:B------:R-:W-:-:S04]  /*0d20*/  IMAD.WIDE R16, R21, 0x4, R42 ;  /* 0x0000000415107825 */ /* 0x000fc800078e022a */
[----:B------:R-:W-:Y:S01]  /*0d30*/  IMAD.MOV.U32 R6, RZ, RZ, RZ ;  /* 0x000000ffff067224 */ /* 0x000fe200078e00ff */
[----:B------:R-:W3:Y:S01]  /*0d40*/  @P5 LDG.E.EL R27, desc[UR6][R16.64] ;  /* 0x00000006101b5981 */ /* 0x000ee2000c2e1900 */
[----:B------:R-:W-:-:S04]  /*0d50*/  IMAD.WIDE R44, R45, 0x4, R42 ;  /* 0x000000042d2c7825 */ /* 0x000fc800078e022a */
[----:B------:R-:W-:Y:S01]  /*0d60*/  IMAD.IADD R51, R9, 0x1, R10 ;  /* 0x0000000109337824 */ /* 0x000fe200078e020a */
[----:B------:R0:W3:Y:S01]  /*0d70*/  @P1 LDG.E.EL R6, desc[UR6][R44.64] ;  /* 0x000000062c061981 */ /* 0x0000e2000c2e1900 */
[----:B------:R-:W-:Y:S02]  /*0d80*/  IMAD.IADD R13, R81, 0x1, R82 ;  /* 0x00000001510d7824 */ /* 0x000fe400078e0252 */
[----:B------:R-:W-:Y:S01]  /*0d90*/  IMAD.MOV.U32 R23, RZ, RZ, RZ ;  /* 0x000000ffff177224 */ /* 0x000fe200078e00ff */
[----:B------:R-:W-:Y:S01]  /*0da0*/  CS2R R20, SRZ ;  /* 0x0000000000147805 */ /* 0x000fe2000001ff00 */
[----:B------:R-:W-:-:S04]  /*0db0*/  IMAD.WIDE R50, R51, 0x4, R42 ;  /* 0x0000000433327825 */ /* 0x000fc800078e022a */
[----:B------:R-:W-:Y:S01]  /*0dc0*/  IMAD.IADD R49, R83, 0x1, R8 ;  /* 0x0000000153317824 */ /* 0x000fe200078e0208 */
[----:B------:R1:W3:Y:S01]  /*0dd0*/  @P0 LDG.E.EL R23, desc[UR6][R50.64] ;  /* 0x0000000632170981 */ /* 0x0002e2000c2e1900 */
[----:B0-----:R-:W-:-:S04]  /*0de0*/  IMAD.WIDE R44, R13, 0x4, R42 ;  /* 0x000000040d2c7825 */ /* 0x001fc800078e022a */
[----:B------:R-:W-:Y:S01]  /*0df0*/  IMAD.WIDE R48, R49, 0x4, R42 ;  /* 0x0000000431307825 */ /* 0x000fe200078e022a */
[----:B------:R0:W3:Y:S03]  /*0e00*/  @P6 LDG.E.EL R21, desc[UR6][R44.64] ;  /* 0x000000062c156981 */ /* 0x0000e6000c2e1900 */
[----:B------:R-:W-:Y:S01]  /*0e10*/  IMAD.IADD R47, R55, 0x1, R90 ;  /* 0x00000001372f7824 */ /* 0x000fe200078e025a */
[----:B------:R-:W-:Y:S01]  /*0e20*/  CS2R R18, SRZ ;  /* 0x0000000000127805 */ /* 0x000fe2000001ff00 */
[----:B------:R0:W3:Y:S01]  /*0e30*/  @P4 LDG.E.EL R20, desc[UR6][R48.64] ;  /* 0x0000000630144981 */ /* 0x0000e2000c2e1900 */
[----:B------:R-:W-:Y:S02]  /*0e40*/  IMAD.IADD R17, R5, 0x1, R8 ;  /* 0x0000000105117824 */ /* 0x000fe400078e0208 */
[----:B------:R-:W-:Y:S01]  /*0e50*/  IMAD.WIDE R46, R47, 0x4, R42 ;  /* 0x000000042f2e7825 */ /* 0x000fe200078e022a */
[----:B------:R-:W-:-:S03]  /*0e60*/  CS2R R14, SRZ ;  /* 0x00000000000e7805 */ /* 0x000fc6000001ff00 */
[----:B------:R-:W-:Y:S01]  /*0e70*/  IMAD.IADD R85, R7, 0x1, R8 ;  /* 0x0000000107557824 */ /* 0x000fe200078e0208 */
[----:B------:R4:W3:Y:S01]  /*0e80*/  @P5 LDG.E.EL R18, desc[UR6][R46.64] ;  /* 0x000000062e125981 */ /* 0x0008e2000c2e1900 */
[----:B------:R-:W-:Y:S02]  /*0e90*/  IMAD.MOV.U32 R16, RZ, RZ, RZ ;  /* 0x000000ffff107224 */ /* 0x000fe400078e00ff */
[----:B-1----:R-:W-:-:S04]  /*0ea0*/  IMAD.WIDE R50, R17, 0x4, R42 ;  /* 0x0000000411327825 */ /* 0x002fc800078e022a */
[----:B0-----:R-:W-:Y:S01]  /*0eb0*/  IMAD.WIDE R44, R85, 0x4, R42 ;  /* 0x00000004552c7825 */ /* 0x001fe200078e022a */
[----:B------:R-:W3:Y:S03]  /*0ec0*/  @P3 LDG.E.EL R16, desc[UR6][R50.64] ;  /* 0x0000000632103981 */ /* 0x000ee6000c2e1900 */
[----:B------:R-:W-:Y:S01]  /*0ed0*/  IMAD.IADD R89, R83, 0x1, R90 ;  /* 0x0000000153597824 */ /* 0x000fe200078e025a */
[----:B------:R0:W3:Y:S01]  /*0ee0*/  @P2 LDG.E.EL R15, desc[UR6][R44.64] ;  /* 0x000000062c0f2981 */ /* 0x0000e2000c2e1900 */
[----:B------:R-:W-:Y:S02]  /*0ef0*/  IMAD.IADD R87, R11, 0x1, R8 ;  /* 0x000000010b577824 */ /* 0x000fe400078e0208 */
[----:B------:R-:W-:-:S04]  /*0f00*/  IMAD.WIDE R48, R89, 0x4, R42 ;  /* 0x0000000459307825 */ /* 0x000fc800078e022a */
[----:B------:R-:W-:Y:S01]  /*0f10*/  IMAD.MOV.U32 R13, RZ, RZ, RZ ;  /* 0x000000ffff0d7224 */ /* 0x000fe200078e00ff */
[----:B------:R-:W3:Y:S01]  /*0f20*/  @P4 LDG.E.EL R19, desc[UR6][R48.64] ;  /* 0x0000000630134981 */ /* 0x000ee2000c2e1900 */
[----:B----4-:R-:W-:-:S04]  /*0f30*/  IMAD.WIDE R46, R87, 0x4, R42 ;  /* 0x00000004572e7825 */ /* 0x010fc800078e022a */
[----:B------:R-:W-:Y:S01]  /*0f40*/  IMAD.IADD R87, R55, 0x1, R82 ;  /* 0x0000000137577824 */ /* 0x000fe200078e0252 */
[----:B------:R1:W4:Y:S01]  /*0f50*/  @P1 LDG.E.EL R13, desc[UR6][R46.64] ;  /* 0x000000062e0d1981 */ /* 0x000322000c2e1900 */
[----:B------:R-:W-:Y:S02]  /*0f60*/  IMAD.IADD R85, R9, 0x1, R8 ;  /* 0x0000000109557824 */ /* 0x000fe400078e0208 */
[----:B------:R-:W-:Y:S02]  /*0f70*/  IMAD.MOV.U32 R17, RZ, RZ, RZ ;  /* 0x000000ffff117224 */ /* 0x000fe400078e00ff */
[----:B0-----:R-:W-:-:S04]  /*0f80*/  IMAD.WIDE R44, R87, 0x4, R42 ;  /* 0x00000004572c7825 */ /* 0x001fc800078e022a */
[----:B-1----:R-:W-:Y:S01]  /*0f90*/  IMAD.WIDE R46, R85, 0x4, R42 ;  /* 0x00000004552e7825 */ /* 0x002fe200078e022a */
[----:B------:R0:W4:Y:S03]  /*0fa0*/  @P5 LDG.E.EL R17, desc[UR6][R44.64] ;  /* 0x000000062c115981 */ /* 0x000126000c2e1900 */
[----:B------:R-:W-:Y:S01]  /*0fb0*/  IMAD.IADD R89, R81, 0x1, R4 ;  /* 0x0000000151597824 */ /* 0x000fe200078e0204 */
[----:B------:R1:W4:Y:S01]  /*0fc0*/  @P0 LDG.E.EL R14, desc[UR6][R46.64] ;  /* 0x000000062e0e0981 */ /* 0x000322000c2e1900 */
[----:B------:R-:W-:Y:S02]  /*0fd0*/  IMAD.IADD R81, R83, 0x1, R82 ;  /* 0x0000000153517824 */ /* 0x000fe400078e0252 */
[----:B------:R-:W-:Y:S02]  /*0fe0*/  IMAD.MOV.U32 R8, RZ, RZ, RZ ;  /* 0x000000ffff087224 */ /* 0x000fe400078e00ff */
[----:B------:R-:W-:Y:S01]  /*0ff0*/  IMAD.WIDE R50, R81, 0x4, R42 ;  /* 0x0000000451327825 */ /* 0x000fe200078e022a */
[----:B------:R-:W-:-:S03]  /*1000*/  CS2R R84, SRZ ;  /* 0x0000000000547805 */ /* 0x000fc6000001ff00 */
[--C-:B------:R-:W-:Y:S01]  /*1010*/  IMAD.IADD R81, R5, 0x1, R90.reuse ;  /* 0x0000000105517824 */ /* 0x100fe200078e025a */
[----:B------:R1:W4:Y:S01]  /*1020*/  @P4 LDG.E.EL R8, desc[UR6][R50.64] ;  /* 0x0000000632084981 */ /* 0x000322000c2e1900 */
[----:B------:R-:W-:Y:S02]  /*1030*/  IMAD.IADD R87, R7, 0x1, R90 ;  /* 0x0000000107577824 */ /* 0x000fe400078e025a */
[----:B------:R-:W-:Y:S02]  /*1040*/  IMAD.MOV.U32 R10, RZ, RZ, RZ ;  /* 0x000000ffff0a7224 */ /* 0x000fe400078e00ff */
[----:B------:R-:W-:-:S04]  /*1050*/  IMAD.WIDE R48, R89, 0x4, R42 ;  /* 0x0000000459307825 */ /* 0x000fc800078e022a */
[--C-:B0-----:R-:W-:Y:S01]  /*1060*/  IMAD.WIDE R44, R81, 0x4, R42.reuse ;  /* 0x00000004512c7825 */ /* 0x101fe200078e022a */
[----:B------:R0:W4:Y:S03]  /*1070*/  @P6 LDG.E.EL R10, desc[UR6][R48.64] ;  /* 0x00000006300a6981 */ /* 0x000126000c2e1900 */
[----:B-1----:R-:W-:Y:S01]  /*1080*/  IMAD.WIDE R46, R87, 0x4, R42 ;  /* 0x00000004572e7825 */ /* 0x002fe200078e022a */
[----:B------:R1:W4:Y:S03]  /*1090*/  @P3 LDG.E.EL R85, desc[UR6][R44.64] ;  /* 0x000000062c553981 */ /* 0x000326000c2e1900 */
[----:B------:R-:W-:Y:S01]  /*10a0*/  IMAD.IADD R55, R55, 0x1, R4 ;  /* 0x0000000137377824 */ /* 0x000fe200078e0204 */
[----:B------:R-:W4:Y:S01]  /*10b0*/  @P2 LDG.E.EL R84, desc[UR6][R46.64] ;  /* 0x000000062e542981 */ /* 0x000f22000c2e1900 */
[----:B------:R-:W-:-:S02]  /*10c0*/  IMAD.MOV.U32 R86, RZ, RZ, RZ ;  /* 0x000000ffff567224 */ /* 0x000fc400078e00ff */
[----:B------:R-:W-:Y:S02]  /*10d0*/  IMAD.IADD R81, R11, 0x1, R90 ;  /* 0x000000010b517824 */ /* 0x000fe400078e025a */
[----:B------:R-:W-:Y:S01]  /*10e0*/  IMAD.WIDE R54, R55, 0x4, R42 ;  /* 0x0000000437367825 */ /* 0x000fe200078e022a */
[----:B------:R-:W-:-:S03]  /*10f0*/  CS2R R88, SRZ ;  /* 0x0000000000587805 */ /* 0x000fc6000001ff00 */
[----:B------:R-:W-:Y:S01]  /*1100*/  IMAD.IADD R51, R9, 0x1, R90 ;  /* 0x0000000109337824 */ /* 0x000fe200078e025a */
[----:B------:R1:W4:Y:S01]  /*1110*/  @P5 LDG.E.EL R86, desc[UR6][R54.64] ;  /* 0x0000000636565981 */ /* 0x000322000c2e1900 */
[----:B------:R-:W-:-:S04]  /*1120*/  IMAD.WIDE R80, R81, 0x4, R42 ;  /* 0x0000000451507825 */ /* 0x000fc800078e022a */
[----:B0-----:R-:W-:Y:S01]  /*1130*/  IMAD.IADD R49, R5, 0x1, R82 ;  /* 0x0000000105317824 */ /* 0x001fe200078e0252 */
[----:B------:R0:W4:Y:S01]  /*1140*/  @P1 LDG.E.EL R88, desc[UR6][R80.64] ;  /* 0x0000000650581981 */ /* 0x000122000c2e1900 */
[----:B------:R-:W-:Y:S02]  /*1150*/  IMAD.MOV.U32 R87, RZ, RZ, RZ ;  /* 0x000000ffff577224 */ /* 0x000fe400078e00ff */
[----:B------:R-:W-:-:S04]  /*1160*/  IMAD.WIDE R50, R51, 0x4, R42 ;  /* 0x0000000433327825 */ /* 0x000fc800078e022a */
[----:B------:R-:W-:Y:S01]  /*1170*/  IMAD.MOV.U32 R90, RZ, RZ, RZ ;  /* 0x000000ffff5a7224 */ /* 0x000fe200078e00ff */
[----:B------:R0:W4:Y:S01]  /*1180*/  @P0 LDG.E.EL R87, desc[UR6][R50.64] ;  /* 0x0000000632570981 */ /* 0x000122000c2e1900 */
[----:B------:R-:W-:-:S04]  /*1190*/  IMAD.WIDE R48, R49, 0x4, R42 ;  /* 0x0000000431307825 */ /* 0x000fc800078e022a */
[--C-:B-1----:R-:W-:Y:S01]  /*11a0*/  IMAD.IADD R45, R7, 0x1, R82.reuse ;  /* 0x00000001072d7824 */ /* 0x102fe200078e0252 */
[----:B------:R1:W4:Y:S01]  /*11b0*/  @P3 LDG.E.EL R90, desc[UR6][R48.64] ;  /* 0x00000006305a3981 */ /* 0x000322000c2e1900 */
[----:B------:R-:W-:Y:S02]  /*11c0*/  IMAD.IADD R55, R11, 0x1, R82 ;  /* 0x000000010b377824 */ /* 0x000fe400078e0252 */
[----:B------:R-:W-:Y:S02]  /*11d0*/  VIADD R78, R78, 0x1f ;  /* 0x0000001f4e4e7836 */ /* 0x000fe40000000000 */
[----:B------:R-:W-:Y:S01]  /*11e0*/  IMAD.WIDE R46, R45, 0x4, R42 ;  /* 0x000000042d2e7825 */ /* 0x000fe200078e022a */
[----:B0-----:R-:W-:-:S03]  /*11f0*/  CS2R R80, SRZ ;  /* 0x0000000000507805 */ /* 0x001fc6000001ff00 */
[----:B------:R-:W-:Y:S01]  /*1200*/  IMAD.WIDE R44, R55, 0x4, R42 ;  /* 0x00000004372c7825 */ /* 0x000fe200078e022a */
[----:B------:R0:W4:Y:S03]  /*1210*/  @P2 LDG.E.EL R89, desc[UR6][R46.64] ;  /* 0x000000062e592981 */ /* 0x000126000c2e1900 */
[----:B------:R-:W-:Y:S01]  /*1220*/  IMAD.IADD R55, R9, 0x1, R78 ;  /* 0x0000000109377824 */ /* 0x000fe200078e024e */
[----:B------:R0:W4:Y:S01]  /*1230*/  @P1 LDG.E.EL R81, desc[UR6][R44.64] ;  /* 0x000000062c511981 */ /* 0x000122000c2e1900 */
[----:B------:R-:W-:Y:S02]  /*1240*/  IMAD.IADD R91, R83, 0x1, R4 ;  /* 0x00000001535b7824 */ /* 0x000fe400078e0204 */
[----:B------:R-:W-:Y:S02]  /*1250*/  IMAD.MOV.U32 R78, RZ, RZ, RZ ;  /* 0x000000ffff4e7224 */ /* 0x000fe400078e00ff */
[----:B------:R-:W-:-:S04]  /*1260*/  IMAD.WIDE R50, R55, 0x4, R42 ;  /* 0x0000000437327825 */ /* 0x000fc800078e022a */
[----:B------:R-:W-:Y:S01]  /*1270*/  IMAD.MOV.U32 R83, RZ, RZ, RZ ;  /* 0x000000ffff537224 */ /* 0x000fe200078e00ff */
[----:B------:R-:W4:Y:S01]  /*1280*/  @P0 LDG.E.EL R78, desc[UR6][R50.64] ;  /* 0x00000006324e0981 */ /* 0x000f22000c2e1900 */
[----:B-1----:R-:W-:-:S04]  /*1290*/  IMAD.WIDE R48, R91, 0x4, R42 ;  /* 0x000000045b307825 */ /* 0x002fc800078e022a */
[--C-:B------:R-:W-:Y:S01]  /*12a0*/  IMAD.IADD R55, R5, 0x1, R4.reuse ;  /* 0x0000000105377824 */ /* 0x100fe200078e0204 */
[----:B------:R-:W4:Y:S01]  /*12b0*/  @P4 LDG.E.EL R83, desc[UR6][R48.64] ;  /* 0x0000000630534981 */ /* 0x000f22000c2e1900 */
[----:B------:R-:W-:Y:S02]  /*12c0*/  IMAD.IADD R5, R7, 0x1, R4 ;  /* 0x0000000107057824 */ /* 0x000fe400078e0204 */
[----:B------:R-:W-:Y:S02]  /*12d0*/  IMAD.MOV.U32 R7, RZ, RZ, RZ ;  /* 0x000000ffff077224 */ /* 0x000fe400078e00ff */
[----:B0-----:R-:W-:-:S04]  /*12e0*/  IMAD.WIDE R46, R5, 0x4, R42 ;  /* 0x00000004052e7825 */ /* 0x001fc800078e022a */
[----:B------:R-:W-:Y:S01]  /*12f0*/  IMAD.WIDE R54, R55, 0x4, R42 ;  /* 0x0000000437367825 */ /* 0x000fe200078e022a */
[----:B------:R-:W-:Y:S01]  /*1300*/  CS2R R44, SRZ ;  /* 0x00000000002c7805 */ /* 0x000fe2000001ff00 */
[----:B------:R-:W4:Y:S02]  /*1310*/  @P2 LDG.E.EL R80, desc[UR6][R46.64] ;  /* 0x000000062e502981 */ /* 0x000f24000c2e1900 */
[--C-:B------:R-:W-:Y:S02]  /*1320*/  IMAD.IADD R5, R11, 0x1, R4.reuse ;  /* 0x000000010b057824 */ /* 0x100fe400078e0204 */
[----:B------:R-:W-:Y:S01]  /*1330*/  IMAD.IADD R9, R9, 0x1, R4 ;  /* 0x0000000109097824 */ /* 0x000fe200078e0204 */
[----:B------:R-:W4:Y:S01]  /*1340*/  @P3 LDG.E.EL R7, desc[UR6][R54.64] ;  /* 0x0000000636073981 */ /* 0x000f22000c2e1900 */
[----:B------:R-:W-:-:S04]  /*1350*/  IMAD.WIDE R4, R5, 0x4, R42 ;  /* 0x0000000405047825 */ /* 0x000fc800078e022a */
[----:B------:R-:W-:Y:S01]  /*1360*/  IMAD.WIDE R42, R9, 0x4, R42 ;  /* 0x00000004092a7825 */ /* 0x000fe200078e022a */
[----:B------:R0:W4:Y:S04]  /*1370*/  @P1 LDG.E.EL R44, desc[UR6][R4.64] ;  /* 0x00000006042c1981 */ /* 0x000128000c2e1900 */
[----:B------:R-:W4:Y:S01]  /*1380*/  @P0 LDG.E.EL R45, desc[UR6][R42.64] ;  /* 0x000000062a2d0981 */ /* 0x000f22000c2e1900 */
[C---:B--2---:R-:W-:Y:S02]  /*1390*/  FSETP.GT.AND P0, PT, R79.reuse, R76, PT ;  /* 0x0000004c4f00720b */ /* 0x044fe40003f04000 */
[----:B------:R-:W-:-:S11]  /*13a0*/  FSETP.NAN.AND P1, PT, R79, R79, PT ;  /* 0x0000004f4f00720b */ /* 0x000fd60003f28000 */
[----:B------:R-:W-:-:S04]  /*13b0*/  @!P0 FSEL R79, R79, R76, P1 ;  /* 0x0000004c4f4f8208 */ /* 0x000fc80000800000 */
[----:B------:R-:W-:Y:S02]  /*13c0*/  FSETP.GEU.AND P1, PT, R79, R70, PT ;  /* 0x000000464f00720b */ /* 0x000fe40003f2e000 */
[----:B-----5:R-:W-:Y:S02]  /*13d0*/  FSETP.GT.AND P2, PT, R75, R74, PT ;  /* 0x0000004a4b00720b */ /* 0x020fe40003f44000 */
[----:B------:R-:W-:Y:S02]  /*13e0*/  FSETP.GT.AND P3, PT, R73, R72, PT ;  /* 0x000000484900720b */ /* 0x000fe40003f64000 */
[----:B------:R-:W-:Y:S02]  /*13f0*/  FSETP.NAN.AND P0, PT, R70, R70, PT ;  /* 0x000000464600720b */ /* 0x000fe40003f08000 */
[----:B------:R-:W-:-:S05]  /*1400*/  FSETP.NAN.AND P4, PT, R75, R75, PT ;  /* 0x0000004b4b00720b */ /* 0x000fca0003f88000 */
[----:B------:R-:W-:Y:S02]  /*1410*/  @P1 FSEL R70, R70, R79, P0 ;  /* 0x0000004f46461208 */ /* 0x000fe40000000000 */
[----:B------:R-:W-:Y:S02]  /*1420*/  FSETP.GT.AND P0, PT, R68, R77, PT ;  /* 0x0000004d4400720b */ /* 0x000fe40003f04000 */
[----:B------:R-:W-:Y:S02]  /*1430*/  FSETP.NAN.AND P5, PT, R73, R73, PT ;  /* 0x000000494900720b */ /* 0x000fe40003fa8000 */
[----:B------:R-:W-:Y:S02]  /*1440*/  FSETP.GEU.AND P1, PT, R70, R69, PT ;  /* 0x000000454600720b */ /* 0x000fe40003f2e000 */
[----:B------:R-:W-:Y:S02]  /*1450*/  @!P2 FSEL R75, R75, R74, P4 ;  /* 0x0000004a4b4ba208 */ /* 0x000fe40002000000 */
[----:B------:R-:W-:-:S02]  /*1460*/  @!P3 FSEL R73, R73, R72, P5 ;  /* 0x000000484949b208 */ /* 0x000fc40002800000 */
[C---:B------:R-:W-:Y:S02]  /*1470*/  FSETP.NAN.AND P4, PT, R68.reuse, R68, PT ;  /* 0x000000444400720b */ /* 0x040fe40003f88000 */
[----:B------:R-:W-:Y:S02]  /*1480*/  FSETP.GEU.AND P3, PT, R75, R66, PT ;  /* 0x000000424b00720b */ /* 0x000fe40003f6e000 */
[----:B------:R-:W-:Y:S02]  /*1490*/  FSETP.GEU.AND P2, PT, R73, R64, PT ;  /* 0x000000404900720b */ /* 0x000fe40003f4e000 */
[----:B------:R-:W-:Y:S02]  /*14a0*/  @!P0 FSEL R68, R68, R77, P4 ;  /* 0x0000004d44448208 */ /* 0x000fe40002000000 */
[----:B------:R-:W-:Y:S02]  /*14b0*/  FSETP.NAN.AND P5, PT, R69, R69, PT ;  /* 0x000000454500720b */ /* 0x000fe40003fa8000 */
[----:B------:R-:W-:-:S02]  /*14c0*/  FSETP.GEU.AND P0, PT, R68, R67, PT ;  /* 0x000000434400720b */ /* 0x000fc40003f0e000 */
[----:B------:R-:W-:Y:S02]  /*14d0*/  @P1 FSEL R69, R69, R70, P5 ;  /* 0x0000004645451208 */ /* 0x000fe40002800000 */
[----:B------:R-:W-:Y:S02]  /*14e0*/  FSETP.NAN.AND P4, PT, R66, R66, PT ;  /* 0x000000424200720b */ /* 0x000fe40003f88000 */
[----:B------:R-:W-:Y:S02]  /*14f0*/  FSETP.NAN.AND P5, PT, R64, R64, PT ;  /* 0x000000404000720b */ /* 0x000fe40003fa8000 */
[----:B------:R-:W-:Y:S02]  /*1500*/  FSETP.GT.AND P1, PT, R62, R71, PT ;  /* 0x000000473e00720b */ /* 0x000fe40003f24000 */
[----:B------:R-:W-:Y:S02]  /*1510*/  @P3 FSEL R66, R66, R75, P4 ;  /* 0x0000004b42423208 */ /* 0x000fe40002000000 */
[----:B------:R-:W-:-:S02]  /*1520*/  @P2 FSEL R64, R64, R73, P5 ;  /* 0x0000004940402208 */ /* 0x000fc40002800000 */
[----:B------:R-:W-:Y:S02]  /*1530*/  FSETP.NAN.AND P5, PT, R67, R67, PT ;  /* 0x000000434300720b */ /* 0x000fe40003fa8000 */
[----:B---3--:R-:W-:Y:S02]  /*1540*/  FSETP.GEU.AND P2, PT, R69, R60, PT ;  /* 0x0000003c4500720b */ /* 0x008fe40003f4e000 */
[----:B------:R-:W-:Y:S02]  /*1550*/  FSETP.GEU.AND P3, PT, R66, R53, PT ;  /* 0x000000354200720b */ /* 0x000fe40003f6e000 */
[----:B------:R-:W-:Y:S02]  /*1560*/  @P0 FSEL R67, R67, R68, P5 ;  /* 0x0000004443430208 */ /* 0x000fe40002800000 */
[----:B------:R-:W-:Y:S02]  /*1570*/  FSETP.NAN.AND P4, PT, R62, R62, PT ;  /* 0x0000003e3e00720b */ /* 0x000fe40003f88000 */
[----:B------:R-:W-:-:S02]  /*1580*/  FSETP.GEU.AND P0, PT, R67, R32, PT ;  /* 0x000000204300720b */ /* 0x000fc40003f0e000 */
[----:B------:R-:W-:Y:S02]  /*1590*/  FSETP.NAN.AND P5, PT, R60, R60, PT ;  /* 0x0000003c3c00720b */ /* 0x000fe40003fa8000 */
[----:B------:R-:W-:Y:S02]  /*15a0*/  @!P1 FSEL R62, R62, R71, P4 ;  /* 0x000000473e3e9208 */ /* 0x000fe40002000000 */
[----:B------:R-:W-:Y:S02]  /*15b0*/  FSETP.GEU.AND P1, PT, R64, R37, PT ;  /* 0x000000254000720b */ /* 0x000fe40003f2e000 */
[C---:B------:R-:W-:Y:S02]  /*15c0*/  FSETP.NAN.AND P4, PT, R53.reuse, R53, PT ;  /* 0x000000353500720b */ /* 0x040fe40003f88000 */
[----:B------:R-:W-:Y:S02]  /*15d0*/  @P2 FSEL R60, R60, R69, P5 ;  /* 0x000000453c3c2208 */ /* 0x000fe40002800000 */
[----:B------:R-:W-:-:S02]  /*15e0*/  @P3 FSEL R53, R53, R66, P4 ;  /* 0x0000004235353208 */ /* 0x000fc40002000000 */
[----:B------:R-:W-:Y:S02]  /*15f0*/  FSETP.GEU.AND P4, PT, R62, R63, PT ;  /* 0x0000003f3e00720b */ /* 0x000fe40003f8e000 */
[----:B------:R-:W-:Y:S02]  /*1600*/  FSETP.GEU.AND P5, PT, R60, R61, PT ;  /* 0x0000003d3c00720b */ /* 0x000fe40003fae000 */
[C---:B------:R-:W-:Y:S02]  /*1610*/  FSETP.NAN.AND P3, PT, R32.reuse, R32, PT ;  /* 0x000000202000720b */ /* 0x040fe40003f68000 */
[----:B------:R-:W-:Y:S02]  /*1620*/  FSETP.NAN.AND P2, PT, R37, R37, PT ;  /* 0x000000252500720b */ /* 0x000fe40003f48000 */
[----:B------:R-:W-:Y:S02]  /*1630*/  @P0 FSEL R32, R32, R67, P3 ;  /* 0x0000004320200208 */ /* 0x000fe40001800000 */
[----:B------:R-:W-:-:S02]  /*1640*/  FSETP.GT.AND P3, PT, R59, R58, PT ;  /* 0x0000003a3b00720b */ /* 0x000fc40003f64000 */
[----:B------:R-:W-:Y:S02]  /*1650*/  @P1 FSEL R37, R37, R64, P2 ;  /* 0x0000004025251208 */ /* 0x000fe40001000000 */
[----:B------:R-:W-:Y:S02]  /*1660*/  FSETP.GT.AND P2, PT, R57, R56, PT ;  /* 0x000000383900720b */ /* 0x000fe40003f44000 */
[----:B------:R-:W-:Y:S02]  /*1670*/  FSETP.NAN.AND P0, PT, R63, R63, PT ;  /* 0x0000003f3f00720b */ /* 0x000fe40003f08000 */
[----:B------:R-:W-:Y:S02]  /*1680*/  FSETP.NAN.AND P1, PT, R61, R61, PT ;  /* 0x0000003d3d00720b */ /* 0x000fe40003f28000 */
[----:B------:R-:W-:Y:S02]  /*1690*/  @P4 FSEL R63, R63, R62, P0 ;  /* 0x0000003e3f3f4208 */ /* 0x000fe40000000000 */
[----:B------:R-:W-:-:S02]  /*16a0*/  @P5 FSEL R61, R61, R60, P1 ;  /* 0x0000003c3d3d5208 */ /* 0x000fc40000800000 */
[----:B------:R-:W-:Y:S02]  /*16b0*/  FSETP.NAN.AND P4, PT, R59, R59, PT ;  /* 0x0000003b3b00720b */ /* 0x000fe40003f88000 */
[----:B------:R-:W-:Y:S02]  /*16c0*/  FSETP.GT.AND P1, PT, R52, R65, PT ;  /* 0x000000413400720b */ /* 0x000fe40003f24000 */
[----:B------:R-:W-:Y:S02]  /*16d0*/  FSETP.GEU.AND P0, PT, R63, R30, PT ;  /* 0x0000001e3f00720b */ /* 0x000fe40003f0e000 */
[----:B------:R-:W-:Y:S02]  /*16e0*/  FSETP.NAN.AND P5, PT, R57, R57, PT ;  /* 0x000000393900720b */ /* 0x000fe40003fa8000 */
[----:B------:R-:W-:Y:S02]  /*16f0*/  @!P3 FSEL R59, R59, R58, P4 ;  /* 0x0000003a3b3bb208 */ /* 0x000fe40002000000 */
[----:B------:R-:W-:-:S02]  /*1700*/  @!P2 FSEL R57, R57, R56, P5 ;  /* 0x000000383939a208 */ /* 0x000fc40002800000 */
[----:B------:R-:W-:Y:S02]  /*1710*/  FSETP.GEU.AND P3, PT, R61, R40, PT ;  /* 0x000000283d00720b */ /* 0x000fe40003f6e000 */
[----:B------:R-:W-:Y:S02]  /*1720*/  FSETP.GEU.AND P2, PT, R59, R38, PT ;  /* 0x000000263b00720b */ /* 0x000fe40003f4e000 */
[----:B------:R-:W-:Y:S02]  /*1730*/  FSETP.NAN.AND P4, PT, R52, R52, PT ;  /* 0x000000343400720b */ /* 0x000fe40003f88000 */
[----:B------:R-:W-:Y:S02]  /*1740*/  FSETP.NAN.AND P5, PT, R30, R30, PT ;  /* 0x0000001e1e00720b */ /* 0x000fe40003fa8000 */
[----:B------:R-:W-:Y:S02]  /*1750*/  @!P1 FSEL R52, R52, R65, P4 ;  /* 0x0000004134349208 */ /* 0x000fe40002000000 */
[----:B------:R-:W-:-:S02]  /*1760*/  @P0 FSEL R30, R30, R63, P5 ;  /* 0x0000003f1e1e0208 */ /* 0x000fc40002800000 */
[----:B------:R-:W-:Y:S02]  /*1770*/  FSETP.GEU.AND P1, PT, R57, R36, PT ;  /* 0x000000243900720b */ /* 0x000fe40003f2e000 */
[----:B------:R-:W-:Y:S02]  /*1780*/  FSETP.NAN.AND P5, PT, R40, R40, PT ;  /* 0x000000282800720b */ /* 0x000fe40003fa8000 */
[----:B------:R-:W-:Y:S02]  /*1790*/  FSETP.GEU.AND P0, PT, R52, R41, PT ;  /* 0x000000293400720b */ /* 0x000fe40003f0e000 */
[----:B------:R-:W-:Y:S02]  /*17a0*/  FSETP.NAN.AND P4, PT, R38, R38, PT ;  /* 0x000000262600720b */ /* 0x000fe40003f88000 */
[----:B------:R-:W-:Y:S02]  /*17b0*/  @P3 FSEL R40, R40, R61, P5 ;  /* 0x0000003d28283208 */ /* 0x000fe40002800000 */
[----:B------:R-:W-:-:S02]  /*17c0*/  @P2 FSEL R38, R38, R59, P4 ;  /* 0x0000003b26262208 */ /* 0x000fc40002000000 */
[----:B------:R-:W-:Y:S02]  /*17d0*/  FSETP.GEU.AND P2, PT, R53, R34, PT ;  /* 0x000000223500720b */ /* 0x000fe40003f4e000 */
[----:B------:R-:W-:Y:S02]  /*17e0*/  FSETP.NAN.AND P4, PT, R36, R36, PT ;  /* 0x000000242400720b */ /* 0x000fe40003f88000 */
[----:B------:R-:W-:Y:S02]  /*17f0*/  FSETP.GEU.AND P3, PT, R40, R39, PT ;  /* 0x000000272800720b */ /* 0x000fe40003f6e000 */
[C---:B------:R-:W-:Y:S02]  /*1800*/  FSETP.NAN.AND P5, PT, R41.reuse, R41, PT ;  /* 0x000000292900720b */ /* 0x040fe40003fa8000 */
[----:B------:R-:W-:Y:S02]  /*1810*/  @P1 FSEL R36, R36, R57, P4 ;  /* 0x0000003924241208 */ /* 0x000fe40002000000 */
[----:B------:R-:W-:-:S02]  /*1820*/  @P0 FSEL R41, R41, R52, P5 ;  /* 0x0000003429290208 */ /* 0x000fc40002800000 */
[----:B------:R-:W-:Y:S02]  /*1830*/  FSETP.NAN.AND P0, PT, R34, R34, PT ;  /* 0x000000222200720b */ /* 0x000fe40003f08000 */
[----:B------:R-:W-:Y:S02]  /*1840*/  FSETP.GEU.AND P4, PT, R36, R31, PT ;  /* 0x0000001f2400720b */ /* 0x000fe40003f8e000 */
[----:B------:R-:W-:Y:S02]  /*1850*/  FSETP.GEU.AND P5, PT, R38, R33, PT ;  /* 0x000000212600720b */ /* 0x000fe40003fae000 */
[C---:B------:R-:W-:Y:S02]  /*1860*/  FSETP.NAN.AND P1, PT, R39.reuse, R39, PT ;  /* 0x000000272700720b */ /* 0x040fe40003f28000 */
[----:B------:R-:W-:Y:S02]  /*1870*/  @P2 FSEL R34, R34, R53, P0 ;  /* 0x0000003522222208 */ /* 0x000fe40000000000 */
[----:B------:R-:W-:-:S02]  /*1880*/  @P3 FSEL R39, R39, R40, P1 ;  /* 0x0000002827273208 */ /* 0x000fc40000800000 */
[----:B------:R-:W-:Y:S02]  /*1890*/  FSETP.GEU.AND P1, PT, R34, R35, PT ;  /* 0x000000232200720b */ /* 0x000fe40003f2e000 */
[----:B------:R-:W-:Y:S02]  /*18a0*/  FSETP.GEU.AND P0, PT, R41, R26, PT ;  /* 0x0000001a2900720b */ /* 0x000fe40003f0e000 */
[----:B------:R-:W-:Y:S02]  /*18b0*/  FSETP.NAN.AND P3, PT, R31, R31, PT ;  /* 0x0000001f1f00720b */ /* 0x000fe40003f68000 */
[----:B------:R-:W-:Y:S02]  /*18c0*/  FSETP.NAN.AND P2, PT, R33, R33, PT ;  /* 0x000000212100720b */ /* 0x000fe40003f48000 */
[----:B------:R-:W-:Y:S02]  /*18d0*/  @P4 FSEL R31, R31, R36, P3 ;  /* 0x000000241f1f4208 */ /* 0x000fe40001800000 */
[----:B------:R-:W-:-:S02]  /*18e0*/  @P5 FSEL R33, R33, R38, P2 ;  /* 0x0000002621215208 */ /* 0x000fc40001000000 */
[----:B------:R-:W-:Y:S02]  /*18f0*/  FSETP.GEU.AND P3, PT, R39, R12, PT ;  /* 0x0000000c2700720b */ /* 0x000fe40003f6e000 */
[----:B------:R-:W-:Y:S02]  /*1900*/  FSETP.GEU.AND P2, PT, R37, R28, PT ;  /* 0x0000001c2500720b */ /* 0x000fe40003f4e000 */
[C---:B------:R-:W-:Y:S02]  /*1910*/  FSETP.NAN.AND P5, PT, R35.reuse, R35, PT ;  /* 0x000000232300720b */ /* 0x040fe40003fa8000 */
[----:B------:R-:W-:Y:S02]  /*1920*/  FSETP.NAN.AND P4, PT, R26, R26, PT ;  /* 0x0000001a1a00720b */ /* 0x000fe40003f88000 */
[----:B------:R-:W-:Y:S02]  /*1930*/  @P1 FSEL R35, R35, R34, P5 ;  /* 0x0000002223231208 */ /* 0x000fe40002800000 */
[----:B------:R-:W-:-:S02]  /*1940*/  FSETP.GEU.AND P1, PT, R32, R29, PT ;  /* 0x0000001d2000720b */ /* 0x000fc40003f2e000 */
[----:B------:R-:W-:Y:S02]  /*1950*/  @P0 FSEL R26, R26, R41, P4 ;  /* 0x000000291a1a0208 */ /* 0x000fe40002000000 */
[----:B------:R-:W-:Y:S02]  /*1960*/  FSETP.NAN.AND P5, PT, R12, R12, PT ;  /* 0x0000000c0c00720b */ /* 0x000fe40003fa8000 */
[----:B------:R-:W-:Y:S02]  /*1970*/  FSETP.GEU.AND P0, PT, R30, R25, PT ;  /* 0x000000191e00720b */ /* 0x000fe40003f0e000 */
[----:B------:R-:W-:Y:S02]  /*1980*/  FSETP.NAN.AND P4, PT, R28, R28, PT ;  /* 0x0000001c1c00720b */ /* 0x000fe40003f88000 */
[----:B------:R-:W-:Y:S02]  /*1990*/  @P3 SEL R12, R12, R39, P5 ;  /* 0x000000270c0c3207 */ /* 0x000fe40002800000 */
[----:B------:R-:W-:-:S02]  /*19a0*/  @P2 FSEL R28, R28, R37, P4 ;  /* 0x000000251c1c2208 */ /* 0x000fc40002000000 */
[----:B------:R-:W-:Y:S02]  /*19b0*/  FSETP.GEU.AND P3, PT, R35, R24, PT ;  /* 0x000000182300720b */ /* 0x000fe40003f6e000 */
[----:B------:R-:W-:Y:S02]  /*19c0*/  FSETP.NAN.AND P4, PT, R29, R29, PT ;  /* 0x0000001d1d00720b */ /* 0x000fe40003f88000 */
[----:B------:R-:W-:Y:S02]  /*19d0*/  FSETP.GEU.AND P2, PT, R33, R22, PT ;  /* 0x000000162100720b */ /* 0x000fe40003f4e000 */
[----:B------:R-:W-:Y:S02]  /*19e0*/  FSETP.NAN.AND P5, PT, R25, R25, PT ;  /* 0x000000191900720b */ /* 0x000fe40003fa8000 */
[----:B------:R-:W-:Y:S02]  /*19f0*/  @P1 FSEL R29, R29, R32, P4 ;  /* 0x000000201d1d1208 */ /* 0x000fe40002000000 */
[----:B------:R-:W-:-:S02]  /*1a00*/  FSETP.GEU.AND P1, PT, R28, R27, PT ;  /* 0x0000001b1c00720b */ /* 0x000fc40003f2e000 */
[----:B------:R-:W-:Y:S02]  /*1a10*/  @P0 FSEL R25, R25, R30, P5 ;  /* 0x0000001e19190208 */ /* 0x000fe40002800000 */
[----:B------:R-:W-:Y:S02]  /*1a20*/  FSETP.NAN.AND P5, PT, R24, R24, PT ;  /* 0x000000181800720b */ /* 0x000fe40003fa8000 */
[----:B------:R-:W-:Y:S02]  /*1a30*/  FSETP.GEU.AND P0, PT, R31, R6, PT ;  /* 0x000000061f00720b */ /* 0x000fe40003f0e000 */
[----:B------:R-:W-:Y:S02]  /*1a40*/  FSETP.NAN.AND P4, PT, R22, R22, PT ;  /* 0x000000161600720b */ /* 0x000fe40003f88000 */
[----:B------:R-:W-:Y:S02]  /*1a50*/  @P3 FSEL R24, R24, R35, P5 ;  /* 0x0000002318183208 */ /* 0x000fe40002800000 */
[----:B------:R-:W-:-:S02]  /*1a60*/  FSETP.NAN.AND P5, PT, R27, R27, PT ;  /* 0x0000001b1b00720b */ /* 0x000fc40003fa8000 */
[----:B------:R-:W-:Y:S02]  /*1a70*/  FSETP.GEU.AND P3, PT, R26, R23, PT ;  /* 0x000000171a00720b */ /* 0x000fe40003f6e000 */
[----:B------:R-:W-:Y:S02]  /*1a80*/  @P2 FSEL R22, R22, R33, P4 ;  /* 0x0000002116162208 */ /* 0x000fe40002000000 */
        /* <DEDUP_REMOVED lines=10> */
[----:B------:R-:W-:Y:S02]  /*1b30*/  @P2 FSEL R21, R21, R24, P5 ;  /* 0x0000001815152208 */ /* 0x000fe40002800000 */
[----:B------:R-:W-:Y:S02]  /*1b40*/  FSETP.GEU.AND P3, PT, R25, R16, PT ;  /* 0x000000101900720b */ /* 0x000fe40003f6e000 */
[----:B------:R-:W-:Y:S02]  /*1b50*/  FSETP.GEU.AND P2, PT, R22, R15, PT ;  /* 0x0000000f1600720b */ /* 0x000fe40003f4e000 */
[----:B------:R-:W-:Y:S02]  /*1b60*/  @P1 FSEL R20, R20, R29, P4 ;  /* 0x0000001d14141208 */ /* 0x000fe40002000000 */
[----:B------:R-:W-:Y:S02]  /*1b70*/  FSETP.NAN.AND P5, PT, R18, R18, PT ;  /* 0x000000121200720b */ /* 0x000fe40003fa8000 */
[----:B------:R-:W-:-:S02]  /*1b80*/  FSETP.GEU.AND P1, PT, R20, R19, PT ;  /* 0x000000131400720b */ /* 0x000fc40003f2e000 */
[----:B------:R-:W-:Y:S02]  /*1b90*/  @P0 FSEL R18, R18, R27, P5 ;  /* 0x0000001b12120208 */ /* 0x000fe40002800000 */
[----:B------:R-:W-:Y:S02]  /*1ba0*/  FSETP.NAN.AND P4, PT, R16, R16, PT ;  /* 0x000000101000720b */ /* 0x000fe40003f88000 */
[----:B----4-:R-:W-:Y:S02]  /*1bb0*/  FSETP.GEU.AND P0, PT, R6, R13, PT ;  /* 0x0000000d0600720b */ /* 0x010fe40003f0e000 */
        /* <DEDUP_REMOVED lines=9> */
[C---:B------:R-:W-:Y:S02]  /*1c50*/  FSETP.NAN.AND P4, PT, R14.reuse, R14, PT ;  /* 0x0000000e0e00720b */ /* 0x040fe40003f88000 */
[----:B------:R-:W-:Y:S02]  /*1c60*/  FSETP.NAN.AND P5, PT, R17, R17, PT ;  /* 0x000000111100720b */ /* 0x000fe40003fa8000 */
[----:B------:R-:W-:Y:S02]  /*1c70*/  FSETP.GEU.AND P1, PT, R19, R8, PT ;  /* 0x000000081300720b */ /* 0x000fe40003f2e000 */
[----:B------:R-:W-:Y:S02]  /*1c80*/  FSETP.GEU.AND P0, PT, R21, R10, PT ;  /* 0x0000000a1500720b */ /* 0x000fe40003f0e000 */
[----:B------:R-:W-:Y:S02]  /*1c90*/  @P2 FSEL R17, R17, R18, P5 ;  /* 0x0000001211112208 */ /* 0x000fe40002800000 */
[----:B------:R-:W-:-:S02]  /*1ca0*/  @P3 FSEL R14, R14, R23, P4 ;  /* 0x000000170e0e3208 */ /* 0x000fc40002000000 */
[----:B------:R-:W-:Y:S02]  /*1cb0*/  FSETP.GEU.AND P3, PT, R16, R85, PT ;  /* 0x000000551000720b */ /* 0x000fe40003f6e000 */
[----:B------:R-:W-:Y:S02]  /*1cc0*/  FSETP.GEU.AND P2, PT, R15, R84, PT ;  /* 0x000000540f00720b */ /* 0x000fe40003f4e000 */
[----:B------:R-:W-:Y:S02]  /*1cd0*/  FSETP.NAN.AND P5, PT, R8, R8, PT ;  /* 0x000000080800720b */ /* 0x000fe40003fa8000 */
[----:B------:R-:W-:Y:S02]  /*1ce0*/  FSETP.NAN.AND P6, PT, R10, R10, PT ;  /* 0x0000000a0a00720b */ /* 0x000fe40003fc8000 */
[----:B------:R-:W-:Y:S02]  /*1cf0*/  @P1 FSEL R8, R8, R19, P5 ;  /* 0x0000001308081208 */ /* 0x000fe40002800000 */
[----:B------:R-:W-:-:S02]  /*1d00*/  FSETP.GEU.AND P4, PT, R17, R86, PT ;  /* 0x000000561100720b */ /* 0x000fc40003f8e000 */
[----:B------:R-:W-:Y:S02]  /*1d10*/  FSETP.NAN.AND P1, PT, R85, R85, PT ;  /* 0x000000555500720b */ /* 0x000fe40003f28000 */
[----:B------:R-:W-:Y:S02]  /*1d20*/  FSETP.NAN.AND P5, PT, R84, R84, PT ;  /* 0x000000545400720b */ /* 0x000fe40003fa8000 */
[----:B------:R-:W-:Y:S02]  /*1d30*/  @P0 SEL R10, R10, R21, P6 ;  /* 0x000000150a0a0207 */ /* 0x000fe40003000000 */
[----:B------:R-:W-:Y:S01]  /*1d40*/  FSETP.GEU.AND P0, PT, R13, R88, PT ;  /* 0x000000580d00720b */ /* 0x000fe20003f0e000 */
[----:B------:R-:W0:Y:S01]  /*1d50*/  S2R R9, SR_TID.X ;  /* 0x0000000000097919 */ /* 0x000e220000002100 */
[----:B------:R-:W-:Y:S02]  /*1d60*/  @P3 FSEL R85, R85, R16, P1 ;  /* 0x0000001055553208 */ /* 0x000fe40000800000 */
[----:B------:R-:W-:-:S02]  /*1d70*/  @P2 FSEL R84, R84, R15, P5 ;  /* 0x0000000f54542208 */ /* 0x000fc40002800000 */
[----:B------:R-:W-:Y:S02]  /*1d80*/  FSETP.GEU.AND P2, PT, R14, R87, PT ;  /* 0x000000570e00720b */ /* 0x000fe40003f4e000 */
[----:B------:R-:W-:Y:S02]  /*1d90*/  FSETP.GEU.AND P1, PT, R85, R90, PT ;  /* 0x0000005a5500720b */ /* 0x000fe40003f2e000 */
[----:B------:R-:W-:Y:S02]  /*1da0*/  FSETP.NAN.AND P6, PT, R86, R86, PT ;  /* 0x000000565600720b */ /* 0x000fe40003fc8000 */
[----:B------:R-:W-:Y:S02]  /*1db0*/  FSETP.NAN.AND P3, PT, R88, R88, PT ;  /* 0x000000585800720b */ /* 0x000fe40003f68000 */
[----:B------:R-:W-:Y:S02]  /*1dc0*/  @P4 SEL R86, R86, R17, P6 ;  /* 0x0000001156564207 */ /* 0x000fe40003000000 */
[----:B------:R-:W-:Y:S01]  /*1dd0*/  FSETP.NAN.AND P4, PT, R87, R87, PT ;  /* 0x000000575700720b */ /* 0x000fe20003f88000 */
[----:B------:R-:W1:Y:S01]  /*1de0*/  S2UR UR5, SR_CgaCtaId ;  /* 0x00000000000579c3 */ /* 0x000e620000008800 */
[----:B------:R-:W-:-:S02]  /*1df0*/  @P0 FSEL R88, R88, R13, P3 ;  /* 0x0000000d58580208 */ /* 0x000fc40001800000 */
[----:B------:R-:W-:Y:S02]  /*1e00*/  FSETP.NAN.AND P5, PT, R90, R90, PT ;  /* 0x0000005a5a00720b */ /* 0x000fe40003fa8000 */
[----:B------:R-:W-:Y:S02]  /*1e10*/  FSETP.GEU.AND P0, PT, R84, R89, PT ;  /* 0x000000595400720b */ /* 0x000fe40003f0e000 */
[----:B------:R-:W-:Y:S02]  /*1e20*/  @P2 FSEL R87, R87, R14, P4 ;  /* 0x0000000e57572208 */ /* 0x000fe40002000000 */
[----:B------:R-:W-:Y:S02]  /*1e30*/  FSETP.GEU.AND P3, PT, R88, R81, PT ;  /* 0x000000515800720b */ /* 0x000fe40003f6e000 */
[----:B------:R-:W-:Y:S02]  /*1e40*/  @P1 FSEL R90, R90, R85, P5 ;  /* 0x000000555a5a1208 */ /* 0x000fe40002800000 */
[----:B------:R-:W-:-:S02]  /*1e50*/  FSETP.GEU.AND P1, PT, R87, R78, PT ;  /* 0x0000004e5700720b */ /* 0x000fc40003f2e000 */
[----:B------:R-:W-:Y:S02]  /*1e60*/  FSETP.GEU.AND P2, PT, R8, R83, PT ;  /* 0x000000530800720b */ /* 0x000fe40003f4e000 */
[----:B------:R-:W-:Y:S02]  /*1e70*/  FSETP.NAN.AND P4, PT, R89, R89, PT ;  /* 0x000000595900720b */ /* 0x000fe40003f88000 */
[----:B------:R-:W-:Y:S02]  /*1e80*/  FSETP.NAN.AND P5, PT, R81, R81, PT ;  /* 0x000000515100720b */ /* 0x000fe40003fa8000 */
[----:B------:R-:W-:Y:S02]  /*1e90*/  @P0 FSEL R89, R89, R84, P4 ;  /* 0x0000005459590208 */ /* 0x000fe40002000000 */
[----:B------:R-:W-:Y:S02]  /*1ea0*/  FSETP.NAN.AND P4, PT, R78, R78, PT ;  /* 0x0000004e4e00720b */ /* 0x000fe40003f88000 */
[----:B------:R-:W-:-:S02]  /*1eb0*/  @P3 FSEL R81, R81, R88, P5 ;  /* 0x0000005851513208 */ /* 0x000fc40002800000 */
[----:B------:R-:W-:Y:S02]  /*1ec0*/  FSETP.NAN.AND P5, PT, R83, R83, PT ;  /* 0x000000535300720b */ /* 0x000fe40003fa8000 */
[----:B------:R-:W-:Y:S02]  /*1ed0*/  FSETP.GEU.AND P0, PT, R90, R7, PT ;  /* 0x000000075a00720b */ /* 0x000fe40003f0e000 */
[----:B------:R-:W-:Y:S02]  /*1ee0*/  FSETP.GEU.AND P3, PT, R89, R80, PT ;  /* 0x000000505900720b */ /* 0x000fe40003f6e000 */
[----:B------:R-:W-:Y:S01]  /*1ef0*/  @P1 FSEL R78, R78, R87, P4 ;  /* 0x000000574e4e1208 */ /* 0x000fe20002000000 */
[----:B0-----:R-:W-:Y:S01]  /*1f00*/  IMAD.SHL.U32 R4, R9, 0x20, RZ ;  /* 0x0000002009047824 */ /* 0x001fe200078e00ff */
[----:B------:R-:W-:Y:S01]  /*1f10*/  SHF.R.U32.HI R5, RZ, 0x5, R9 ;  /* 0x00000005ff057819 */ /* 0x000fe20000011609 */
[----:B------:R-:W-:Y:S01]  /*1f20*/  UMOV UR4, 0x400 ;  /* 0x0000040000047882 */ /* 0x000fe20000000000 */
[----:B------:R-:W-:-:S02]  /*1f30*/  @P2 SEL R83, R83, R8, P5 ;  /* 0x0000000853532207 */ /* 0x000fc40002800000 */
[----:B------:R-:W-:Y:S02]  /*1f40*/  FSETP.GEU.AND P2, PT, R81, R44, PT ;  /* 0x0000002c5100720b */ /* 0x000fe40003f4e000 */
[----:B------:R-:W-:Y:S01]  /*1f50*/  FSETP.GEU.AND P1, PT, R78, R45, PT ;  /* 0x0000002d4e00720b */ /* 0x000fe20003f2e000 */
[----:B-1----:R-:W-:Y:S01]  /*1f60*/  UPRMT UR4, UR5, 0x654, UR4 ;  /* 0x0000065405047896 */ /* 0x002fe20008000004 */
[----:B------:R-:W-:Y:S02]  /*1f70*/  SGXT.U32 R5, R5, 0x2 ;  /* 0x000000020505781a */ /* 0x000fe40000000000 */
[----:B------:R-:W-:Y:S02]  /*1f80*/  LOP3.LUT R4, R4, 0x3e0, RZ, 0xc0, !PT ;  /* 0x000003e004047812 */ /* 0x000fe400078ec0ff */
[----:B------:R-:W-:Y:S02]  /*1f90*/  FSETP.NAN.AND P4, PT, R7, R7, PT ;  /* 0x000000070700720b */ /* 0x000fe40003f88000 */
[----:B------:R-:W-:-:S02]  /*1fa0*/  FSETP.NAN.AND P5, PT, R80, R80, PT ;  /* 0x000000505000720b */ /* 0x000fc40003fa8000 */
[C---:B------:R-:W-:Y:S02]  /*1fb0*/  LOP3.LUT R5, R4.reuse, R5, RZ, 0xfc, !PT ;  /* 0x0000000504057212 */ /* 0x040fe400078efcff */
[----:B------:R-:W-:Y:S02]  /*1fc0*/  LEA.HI R4, R4, UR4, RZ, 0x1f ;  /* 0x0000000404047c11 */ /* 0x000fe4000f8ff8ff */
[----:B------:R-:W-:Y:S02]  /*1fd0*/  @P0 SEL R7, R7, R90, P4 ;  /* 0x0000005a07070207 */ /* 0x000fe40002000000 */
[----:B------:R-:W-:Y:S02]  /*1fe0*/  @P3 SEL R80, R80, R89, P5 ;  /* 0x0000005950503207 */ /* 0x000fe40002800000 */
[C---:B------:R-:W-:Y:S02]  /*1ff0*/  FSETP.NAN.AND P0, PT, R44.reuse, R44, PT ;  /* 0x0000002c2c00720b */ /* 0x040fe40003f08000 */
[----:B------:R-:W-:Y:S01]  /*2000*/  FSETP.NAN.AND P3, PT, R45, R45, PT ;  /* 0x0000002d2d00720b */ /* 0x000fe20003f68000 */
[----:B------:R-:W-:Y:S01]  /*2010*/  IMAD R15, R5, 0x4, R4 ;  /* 0x00000004050f7824 */ /* 0x000fe200078e0204 */
[----:B------:R-:W-:-:S02]  /*2020*/  @P2 SEL R44, R44, R81, P0 ;  /* 0x000000512c2c2207 */ /* 0x000fc40000000000 */
[----:B------:R-:W-:Y:S02]  /*2030*/  @P1 SEL R45, R45, R78, P3 ;  /* 0x0000004e2d2d1207 */ /* 0x000fe40001800000 */
[----:B------:R0:W-:Y:S04]  /*2040*/  STS [R15], R12 ;  /* 0x0000000c0f007388 */ /* 0x0001e80000000800 */
[----:B------:R-:W-:Y:S04]  /*2050*/  STS [R15+0x10], R10 ;  /* 0x0000100a0f007388 */ /* 0x000fe80000000800 */
[----:B------:R-:W-:Y:S04]  /*2060*/  STS [R15+0x20], R86 ;  /* 0x000020560f007388 */ /* 0x000fe80000000800 */
[----:B------:R-:W-:Y:S04]  /*2070*/  STS [R15+0x30], R83 ;  /* 0x000030530f007388 */ /* 0x000fe80000000800 */
[----:B------:R1:W-:Y:S04]  /*2080*/  STS [R15+0x40], R7 ;  /* 0x000040070f007388 */ /* 0x0003e80000000800 */
[----:B------:R-:W-:Y:S04]  /*2090*/  STS [R15+0x50], R80 ;  /* 0x000050500f007388 */ /* 0x000fe80000000800 */
[----:B------:R-:W-:Y:S04]  /*20a0*/  STS [R15+0x60], R44 ;  /* 0x0000602c0f007388 */ /* 0x000fe80000000800 */
[----:B------:R-:W-:Y:S01]  /*20b0*/  STS [R15+0x70], R45 ;  /* 0x0000702d0f007388 */ /* 0x000fe20000000800 */
[----:B------:R-:W-:-:S02]  /*20c0*/  IMAD.SHL.U32 R4, R9, 0x2, RZ ;  /* 0x0000000209047824 */ /* 0x000fc400078e00ff */
[----:B0-----:R-:W-:-:S03]  /*20d0*/  IMAD.SHL.U32 R12, R9, 0x4, RZ ;  /* 0x00000004090c7824 */ /* 0x001fc600078e00ff */
[----:B------:R-:W-:Y:S02]  /*20e0*/  LOP3.LUT R4, R4, 0xf0, RZ, 0xc0, !PT ;  /* 0x000000f004047812 */ /* 0x000fe400078ec0ff */
[----:B------:R-:W-:-:S03]  /*20f0*/  LOP3.LUT R12, R12, 0x1fc, RZ, 0xc0, !PT ;  /* 0x000001fc0c0c7812 */ /* 0x000fc600078ec0ff */
[----:B------:R-:W-:-:S04]  /*2100*/  VIADD R5, R4, UR4 ;  /* 0x0000000404057c36 */ /* 0x000fc80008000000 */
[----:B------:R-:W-:Y:S01]  /*2110*/  IMAD R8, R12, 0x4, R5 ;  /* 0x000000040c087824 */ /* 0x000fe200078e0205 */
[----:B------:R-:W-:Y:S01]  /*2120*/  BAR.SYNC.DEFER_BLOCKING 0x0 ;  /* 0x0000000000007b1d */ /* 0x000fe20000010000 */
[----:B------:R-:W-:-:S05]  /*2130*/  IMAD.SHL.U32 R5, R3, 0x4, RZ ;  /* 0x0000000403057824 */ /* 0x000fca00078e00ff */
[----:B------:R-:W-:Y:S02]  /*2140*/  LOP3.LUT R2, R2, 0x1c, R5, 0xf8, !PT ;  /* 0x0000001c02027812 */ /* 0x000fe400078ef805 */
[----:B------:R-:W0:Y:S02]  /*2150*/  LDC.64 R4, c[0x0][0x218] ;  /* 0x00008600ff047b82 */ /* 0x000e240000000a00 */
[----:B------:R-:W-:Y:S02]  /*2160*/  SHF.R.S32.HI R13, RZ, 0x1f, R2 ;  /* 0x0000001fff0d7819 */ /* 0x000fe40000011402 */
[----:B------:R-:W-:Y:S01]  /*2170*/  SHF.R.U32.HI R3, RZ, 0x3, R3 ;  /* 0x00000003ff037819 */ /* 0x000fe20000011603 */
[----:B------:R-:W2:Y:S01]  /*2180*/  LDS.128 R8, [R8] ;  /* 0x0000000008087984 */ /* 0x000ea20000000c00 */
[----:B------:R-:W-:Y:S02]  /*2190*/  LEA.HI R13, R13, R2, RZ, 0x7 ;  /* 0x000000020d0d7211 */ /* 0x000fe400078f38ff */
[----:B------:R-:W-:-:S02]  /*21a0*/  SGXT.U32 R3, R3, 0x4 ;  /* 0x000000040303781a */ /* 0x000fc40000000000 */
[----:B-1----:R-:W-:Y:S02]  /*21b0*/  LOP3.LUT R7, R13, 0xffffff80, RZ, 0xc0, !PT ;  /* 0xffffff800d077812 */ /* 0x002fe400078ec0ff */
[----:B------:R-:W-:Y:S02]  /*21c0*/  LOP3.LUT R3, R0, R3, RZ, 0xfc, !PT ;  /* 0x0000000300037212 */ /* 0x000fe400078efcff */
[----:B------:R-:W-:Y:S01]  /*21d0*/  SHF.R.S32.HI R13, RZ, 0x7, R13 ;  /* 0x00000007ff0d7819 */ /* 0x000fe2000001140d */
[C---:B------:R-:W-:Y:S01]  /*21e0*/  IMAD.IADD R6, R2.reuse, 0x1, -R7 ;  /* 0x0000000102067824 */ /* 0x040fe200078e0a07 */
[----:B------:R-:W-:Y:S02]  /*21f0*/  ISETP.GE.AND P0, PT, R2, 0x200, PT ;  /* 0x000002000200780c */ /* 0x000fe40003f06270 */
[----:B------:R-:W-:Y:S01]  /*2200*/  LOP3.LUT R0, R3, 0x10, RZ, 0xfc, !PT ;  /* 0x0000001003007812 */ /* 0x000fe200078efcff */
[----:B------:R-:W-:Y:S01]  /*2210*/  IMAD R6, R13, 0x1880, R6 ;  /* 0x000018800d067824 */ /* 0x000fe200078e0206 */
[----:B------:R-:W-:-:S02]  /*2220*/  LOP3.LUT R7, R12, 0x200, RZ, 0xfc, !PT ;  /* 0x000002000c077812 */ /* 0x000fc400078efcff */
[C---:B------:R-:W-:Y:S02]  /*2230*/  ISETP.LT.AND P1, PT, R3.reuse, 0x31, !P0 ;  /* 0x000000310300780c */ /* 0x040fe40004721270 */
[----:B------:R-:W-:Y:S01]  /*2240*/  ISETP.LT.AND P0, PT, R0, 0x31, !P0 ;  /* 0x000000310000780c */ /* 0x000fe20004701270 */
[----:B------:R-:W-:Y:S01]  /*2250*/  IMAD R3, R3, 0x80, R6 ;  /* 0x0000008003037824 */ /* 0x000fe200078e0206 */
[----:B------:R-:W-:-:S03]  /*2260*/  SHF.R.U32.HI R7, RZ, 0x1, R7 ;  /* 0x00000001ff077819 */ /* 0x000fc60000011607 */
[----:B0-----:R-:W-:Y:S01]  /*2270*/  IMAD.WIDE R2, R3, 0x4, R4 ;  /* 0x0000000403027825 */ /* 0x001fe200078e0204 */
[----:B------:R-:W-:-:S05]  /*2280*/  LOP3.LUT R7, R7, 0x1f0, RZ, 0xc0, !PT ;  /* 0x000001f007077812 */ /* 0x000fca00078ec0ff */
[----:B------:R-:W-:-:S04]  /*2290*/  VIADD R7, R7, UR4 ;  /* 0x0000000407077c36 */ /* 0x000fc80008000000 */
[----:B------:R-:W-:Y:S01]  /*22a0*/  IMAD R7, R12, 0x4, R7 ;  /* 0x000000040c077824 */ /* 0x000fe200078e0207 */
[----:B--2---:R0:W-:Y:S02]  /*22b0*/  @P1 STG.E.128 desc[UR6][R2.64], R8 ;  /* 0x0000000802001986 */ /* 0x0041e4000c101d06 */
[----:B0-----:R-:W-:Y:S05]  /*22c0*/  @!P0 EXIT ;  /* 0x000000000000894d */ /* 0x001fea0003800000 */
[----:B0-----:R-:W0:Y:S01]  /*22d0*/  LDS.128 R8, [R7+0x800] ;  /* 0x0008000007087984 */ /* 0x001e220000000c00 */
[----:B------:R-:W-:-:S04]  /*22e0*/  IMAD R3, R0, 0x80, R6 ;  /* 0x0000008000037824 */ /* 0x000fc800078e0206 */
[----:B------:R-:W-:-:S05]  /*22f0*/  IMAD.WIDE R2, R3, 0x4, R4 ;  /* 0x0000000403027825 */ /* 0x000fca00078e0204 */
[----:B0-----:R-:W-:Y:S01]  /*2300*/  STG.E.128 desc[UR6][R2.64], R8 ;  /* 0x0000000802007986 */ /* 0x001fe2000c101d06 */
[----:B------:R-:W-:Y:S05]  /*2310*/  EXIT ;  /* 0x000000000000794d */ /* 0x000fea0003800000 */
.L_x_0:
[----:B------:R-:W-:-:S00]  /*2320*/  BRA `(.L_x_0) ;  /* 0xfffffffc00fc7947 */ /* 0x000fc0000383ffff */
[----:B------:R-:W-:-:S00]  /*2330*/  NOP ;  /* 0x0000000000007918 */ /* 0x000fc00000000000 */
        /* <DEDUP_REMOVED lines=12> */
.L_x_1:


//--------------------- .nv.shared.triton_poi_fused_cat_max_pool2d_with_indices_8 --------------------------
	.section	.nv.shared.triton_poi_fused_cat_max_pool2d_with_indices_8,"aw",@nobits
	.sectionflags	@""
	.align	16
	.zero		1024


//--------------------- .nv.constant0.triton_poi_fused_cat_max_pool2d_with_indices_8 --------------------------
	.section	.nv.constant0.triton_poi_fused_cat_max_pool2d_with_indices_8,"a",@progbits
	.sectionflags	@""
	.align	4
.nv.constant0.triton_poi_fused_cat_max_pool2d_with_indices_8:
	.zero		552
